	.target	sm_90a

	.elftype	@"ET_EXEC"


//--------------------- .note.nv.tkinfo           --------------------------
	.section	.note.nv.tkinfo,"",@"SHT_NOTE"
	.sectionflags	@"SHF_NOTE_NV_TKINFO"
	.tkinfo
        /*0018*/ 	.word	0x00000002
        /*0030*/ 	.string	""
        /*0030*/ 	.string	"ptxas"
        /*0030*/ 	.string	"Cuda compilation tools, release 13.0, V13.0.88"
        /*0030*/ 	.string	"Build cuda_13.0.r13.0/compiler.36424714_0"
        /*0030*/ 	.string	"-v  -suppress-debug-info  -lineinfo  -arch sm_90a "



//--------------------- .note.nv.cuinfo           --------------------------
	.section	.note.nv.cuinfo,"",@"SHT_NOTE"
	.sectionflags	@"SHF_NOTE_NV_CUINFO"
        /*0018*/ 	.short	0x0002
        /*001a*/ 	.short	0x005a
        /*001c*/ 	.short	0x0082
	.zero		2


//--------------------- .nv.info                  --------------------------
	.section	.nv.info,"",@"SHT_CUDA_INFO"
	.align	4


	//----- nvinfo : EIATTR_REGCOUNT
	.align		4
        /*0000*/ 	.byte	0x04, 0x2f
        /*0002*/ 	.short	(.L_2 - .L_1)
	.align		4
.L_1:
        /*0004*/ 	.word	index@(attn_fwd)
        /*0008*/ 	.word	0x00000080


	//----- nvinfo : EIATTR_FRAME_SIZE
	.align		4
.L_2:
        /*000c*/ 	.byte	0x04, 0x11
        /*000e*/ 	.short	(.L_4 - .L_3)
	.align		4
.L_3:
        /*0010*/ 	.word	index@(attn_fwd)
        /*0014*/ 	.word	0x00000000


	//----- nvinfo : EIATTR_MIN_STACK_SIZE
	.align		4
.L_4:
        /*0018*/ 	.byte	0x04, 0x12
        /*001a*/ 	.short	(.L_6 - .L_5)
	.align		4
.L_5:
        /*001c*/ 	.word	index@(attn_fwd)
        /*0020*/ 	.word	0x00000000
.L_6:


//--------------------- .nv.compat                --------------------------
	.section	.nv.compat,"",@"SHT_CUDA_COMPAT_INFO"
	.align	4
        /*0000*/ 	.byte	0x02, 0x09, 0x01, 0x00, 0x02, 0x02, 0x02, 0x00, 0x02, 0x05, 0x05, 0x00, 0x03, 0x07, 0x01, 0x01
        /*0010*/ 	.byte	0x02, 0x03, 0x00, 0x00, 0x02, 0x06, 0x01, 0x00, 0x04, 0x0b, 0x08, 0x00, 0x00, 0x00, 0x00, 0x00
        /*0020*/ 	.byte	0x00, 0x00, 0x00, 0x00


//--------------------- .nv.info.attn_fwd         --------------------------
	.section	.nv.info.attn_fwd,"",@"SHT_CUDA_INFO"
	.sectionflags	@""
	.align	4


	//----- nvinfo : EIATTR_CUDA_API_VERSION
	.align		4
        /*0000*/ 	.byte	0x04, 0x37
        /*0002*/ 	.short	(.L_8 - .L_7)
.L_7:
        /*0004*/ 	.word	0x00000082


	//----- nvinfo : EIATTR_KPARAM_INFO
	.align		4
.L_8:
        /*0008*/ 	.byte	0x04, 0x17
        /*000a*/ 	.short	(.L_10 - .L_9)
.L_9:
        /*000c*/ 	.word	0x00000000
        /*0010*/ 	.short	0x0019
        /*0012*/ 	.short	0x0080
        /*0014*/ 	.byte	0x00, 0xf4, 0x21, 0x00


	//----- nvinfo : EIATTR_KPARAM_INFO
	.align		4
.L_10:
        /*0018*/ 	.byte	0x04, 0x17
        /*001a*/ 	.short	(.L_12 - .L_11)
.L_11:
        /*001c*/ 	.word	0x00000000
        /*0020*/ 	.short	0x0018
        /*0022*/ 	.short	0x0078
        /*0024*/ 	.byte	0x00, 0xf4, 0x21, 0x00


	//----- nvinfo : EIATTR_KPARAM_INFO
	.align		4
.L_12:
        /*0028*/ 	.byte	0x04, 0x17
        /*002a*/ 	.short	(.L_14 - .L_13)
.L_13:
        /*002c*/ 	.word	0x00000000
        /*0030*/ 	.short	0x0017
        /*0032*/ 	.short	0x0070
        /*0034*/ 	.byte	0x00, 0xf0, 0x11, 0x00


	//----- nvinfo : EIATTR_KPARAM_INFO
	.align		4
.L_14:
        /*0038*/ 	.byte	0x04, 0x17
        /*003a*/ 	.short	(.L_16 - .L_15)
.L_15:
        /*003c*/ 	.word	0x00000000
        /*0040*/ 	.short	0x0016
        /*0042*/ 	.short	0x006c
        /*0044*/ 	.byte	0x00, 0xf0, 0x11, 0x00


	//----- nvinfo : EIATTR_KPARAM_INFO
	.align		4
.L_16:
        /*0048*/ 	.byte	0x04, 0x17
        /*004a*/ 	.short	(.L_18 - .L_17)
.L_17:
        /*004c*/ 	.word	0x00000000
        /*0050*/ 	.short	0x0015
        /*0052*/ 	.short	0x0068
        /*0054*/ 	.byte	0x00, 0xf0, 0x11, 0x00


	//----- nvinfo : EIATTR_KPARAM_INFO
	.align		4
.L_18:
        /*0058*/ 	.byte	0x04, 0x17
        /*005a*/ 	.short	(.L_20 - .L_19)
.L_19:
        /*005c*/ 	.word	0x00000000
        /*0060*/ 	.short	0x0014
        /*0062*/ 	.short	0x0064
        /*0064*/ 	.byte	0x00, 0xf0, 0x11, 0x00


	//----- nvinfo : EIATTR_KPARAM_INFO
	.align		4
.L_20:
        /*0068*/ 	.byte	0x04, 0x17
        /*006a*/ 	.short	(.L_22 - .L_21)
.L_21:
        /*006c*/ 	.word	0x00000000
        /*0070*/ 	.short	0x0013
        /*0072*/ 	.short	0x0060
        /*0074*/ 	.byte	0x00, 0xf0, 0x11, 0x00


	//----- nvinfo : EIATTR_KPARAM_INFO
	.align		4
.L_22:
        /*0078*/ 	.byte	0x04, 0x17
        /*007a*/ 	.short	(.L_24 - .L_23)
.L_23:
        /*007c*/ 	.word	0x00000000
        /*0080*/ 	.short	0x0012
        /*0082*/ 	.short	0x005c
        /*0084*/ 	.byte	0x00, 0xf0, 0x11, 0x00


	//----- nvinfo : EIATTR_KPARAM_INFO
	.align		4
.L_24:
        /*0088*/ 	.byte	0x04, 0x17
        /*008a*/ 	.short	(.L_26 - .L_25)
.L_25:
        /*008c*/ 	.word	0x00000000
        /*0090*/ 	.short	0x0011
        /*0092*/ 	.short	0x0058
        /*0094*/ 	.byte	0x00, 0xf0, 0x11, 0x00


	//----- nvinfo : EIATTR_KPARAM_INFO
	.align		4
.L_26:
        /*0098*/ 	.byte	0x04, 0x17
        /*009a*/ 	.short	(.L_28 - .L_27)
.L_27:
        /*009c*/ 	.word	0x00000000
        /*00a0*/ 	.short	0x0010
        /*00a2*/ 	.short	0x0054
        /*00a4*/ 	.byte	0x00, 0xf0, 0x11, 0x00


	//----- nvinfo : EIATTR_KPARAM_INFO
	.align		4
.L_28:
        /*00a8*/ 	.byte	0x04, 0x17
        /*00aa*/ 	.short	(.L_30 - .L_29)
.L_29:
        /*00ac*/ 	.word	0x00000000
        /*00b0*/ 	.short	0x000f
        /*00b2*/ 	.short	0x0050
        /*00b4*/ 	.byte	0x00, 0xf0, 0x11, 0x00


	//----- nvinfo : EIATTR_KPARAM_INFO
	.align		4
.L_30:
        /*00b8*/ 	.byte	0x04, 0x17
        /*00ba*/ 	.short	(.L_32 - .L_31)
.L_31:
        /*00bc*/ 	.word	0x00000000
        /*00c0*/ 	.short	0x000e
        /*00c2*/ 	.short	0x004c
        /*00c4*/ 	.byte	0x00, 0xf0, 0x11, 0x00


	//----- nvinfo : EIATTR_KPARAM_INFO
	.align		4
.L_32:
        /*00c8*/ 	.byte	0x04, 0x17
        /*00ca*/ 	.short	(.L_34 - .L_33)
.L_33:
        /*00cc*/ 	.word	0x00000000
        /*00d0*/ 	.short	0x000d
        /*00d2*/ 	.short	0x0048
        /*00d4*/ 	.byte	0x00, 0xf0, 0x11, 0x00


	//----- nvinfo : EIATTR_KPARAM_INFO
	.align		4
.L_34:
        /*00d8*/ 	.byte	0x04, 0x17
        /*00da*/ 	.short	(.L_36 - .L_35)
.L_35:
        /*00dc*/ 	.word	0x00000000
        /*00e0*/ 	.short	0x000c
        /*00e2*/ 	.short	0x0044
        /*00e4*/ 	.byte	0x00, 0xf0, 0x11, 0x00


	//----- nvinfo : EIATTR_KPARAM_INFO
	.align		4
.L_36:
        /*00e8*/ 	.byte	0x04, 0x17
        /*00ea*/ 	.short	(.L_38 - .L_37)
.L_37:
        /*00ec*/ 	.word	0x00000000
        /*00f0*/ 	.short	0x000b
        /*00f2*/ 	.short	0x0040
        /*00f4*/ 	.byte	0x00, 0xf0, 0x11, 0x00


	//----- nvinfo : EIATTR_KPARAM_INFO
	.align		4
.L_38:
        /*00f8*/ 	.byte	0x04, 0x17
        /*00fa*/ 	.short	(.L_40 - .L_39)
.L_39:
        /*00fc*/ 	.word	0x00000000
        /*0100*/ 	.short	0x000a
        /*0102*/ 	.short	0x003c
        /*0104*/ 	.byte	0x00, 0xf0, 0x11, 0x00


	//----- nvinfo : EIATTR_KPARAM_INFO
	.align		4
.L_40:
        /*0108*/ 	.byte	0x04, 0x17
        /*010a*/ 	.short	(.L_42 - .L_41)
.L_41:
        /*010c*/ 	.word	0x00000000
        /*0110*/ 	.short	0x0009
        /*0112*/ 	.short	0x0038
        /*0114*/ 	.byte	0x00, 0xf0, 0x11, 0x00


	//----- nvinfo : EIATTR_KPARAM_INFO
	.align		4
.L_42:
        /*0118*/ 	.byte	0x04, 0x17
        /*011a*/ 	.short	(.L_44 - .L_43)
.L_43:
        /*011c*/ 	.word	0x00000000
        /*0120*/ 	.short	0x0008
        /*0122*/ 	.short	0x0034
        /*0124*/ 	.byte	0x00, 0xf0, 0x11, 0x00


	//----- nvinfo : EIATTR_KPARAM_INFO
	.align		4
.L_44:
        /*0128*/ 	.byte	0x04, 0x17
        /*012a*/ 	.short	(.L_46 - .L_45)
.L_45:
        /*012c*/ 	.word	0x00000000
        /*0130*/ 	.short	0x0007
        /*0132*/ 	.short	0x0030
        /*0134*/ 	.byte	0x00, 0xf0, 0x11, 0x00


	//----- nvinfo : EIATTR_KPARAM_INFO
	.align		4
.L_46:
        /*0138*/ 	.byte	0x04, 0x17
        /*013a*/ 	.short	(.L_48 - .L_47)
.L_47:
        /*013c*/ 	.word	0x00000000
        /*0140*/ 	.short	0x0006
        /*0142*/ 	.short	0x002c
        /*0144*/ 	.byte	0x00, 0xf0, 0x11, 0x00


	//----- nvinfo : EIATTR_KPARAM_INFO
	.align		4
.L_48:
        /*0148*/ 	.byte	0x04, 0x17
        /*014a*/ 	.short	(.L_50 - .L_49)
.L_49:
        /*014c*/ 	.word	0x00000000
        /*0150*/ 	.short	0x0005
        /*0152*/ 	.short	0x0028
        /*0154*/ 	.byte	0x00, 0xf0, 0x11, 0x00


	//----- nvinfo : EIATTR_KPARAM_INFO
	.align		4
.L_50:
        /*0158*/ 	.byte	0x04, 0x17
        /*015a*/ 	.short	(.L_52 - .L_51)
.L_51:
        /*015c*/ 	.word	0x00000000
        /*0160*/ 	.short	0x0004
        /*0162*/ 	.short	0x0020
        /*0164*/ 	.byte	0x00, 0xf4, 0x21, 0x00


	//----- nvinfo : EIATTR_KPARAM_INFO
	.align		4
.L_52:
        /*0168*/ 	.byte	0x04, 0x17
        /*016a*/ 	.short	(.L_54 - .L_53)
.L_53:
        /*016c*/ 	.word	0x00000000
        /*0170*/ 	.short	0x0003
        /*0172*/ 	.short	0x0018
        /*0174*/ 	.byte	0x00, 0xf4, 0x21, 0x00


	//----- nvinfo : EIATTR_KPARAM_INFO
	.align		4
.L_54:
        /*0178*/ 	.byte	0x04, 0x17
        /*017a*/ 	.short	(.L_56 - .L_55)
.L_55:
        /*017c*/ 	.word	0x00000000
        /*0180*/ 	.short	0x0002
        /*0182*/ 	.short	0x0010
        /*0184*/ 	.byte	0x00, 0xf4, 0x21, 0x00


	//----- nvinfo : EIATTR_KPARAM_INFO
	.align		4
.L_56:
        /*0188*/ 	.byte	0x04, 0x17
        /*018a*/ 	.short	(.L_58 - .L_57)
.L_57:
        /*018c*/ 	.word	0x00000000
        /*0190*/ 	.short	0x0001
        /*0192*/ 	.short	0x0008
        /*0194*/ 	.byte	0x00, 0xf4, 0x21, 0x00


	//----- nvinfo : EIATTR_KPARAM_INFO
	.align		4
.L_58:
        /*0198*/ 	.byte	0x04, 0x17
        /*019a*/ 	.short	(.L_60 - .L_59)
.L_59:
        /*019c*/ 	.word	0x00000000
        /*01a0*/ 	.short	0x0000
        /*01a2*/ 	.short	0x0000
        /*01a4*/ 	.byte	0x00, 0xf4, 0x21, 0x00


	//----- nvinfo : EIATTR_SPARSE_MMA_MASK
	.align		4
.L_60:
        /*01a8*/ 	.byte	0x03, 0x50
        /*01aa*/ 	.short	0x0000


	//----- nvinfo : EIATTR_MAXREG_COUNT
	.align		4
        /*01ac*/ 	.byte	0x03, 0x1b
        /*01ae*/ 	.short	0x00ff


	//----- nvinfo : EIATTR_NUM_BARRIERS
	.align		4
        /*01b0*/ 	.byte	0x02, 0x4c
        /*01b2*/ 	.byte	0x01
	.zero		1


	//----- nvinfo : EIATTR_MERCURY_ISA_VERSION
	.align		4
        /*01b4*/ 	.byte	0x03, 0x5f
        /*01b6*/ 	.short	0x0101


	//----- nvinfo : EIATTR_COOP_GROUP_MASK_REGIDS
	.align		4
        /*01b8*/ 	.byte	0x04, 0x29
        /*01ba*/ 	.short	(.L_62 - .L_61)


	//   ....[0]....
.L_61:
        /*01bc*/ 	.word	0xffffffff


	//   ....[1]....
        /*01c0*/ 	.word	0xffffffff


	//   ....[2]....
        /*01c4*/ 	.word	0xffffffff


	//   ....[3]....
        /*01c8*/ 	.word	0xffffffff


	//   ....[4]....
        /*01cc*/ 	.word	0xffffffff


	//   ....[5]....
        /*01d0*/ 	.word	0xffffffff


	//   ....[6]....
        /*01d4*/ 	.word	0xffffffff


	//   ....[7]....
        /*01d8*/ 	.word	0xffffffff


	//   ....[8]....
        /*01dc*/ 	.word	0xffffffff


	//   ....[9]....
        /*01e0*/ 	.word	0xffffffff


	//   ....[10]....
        /*01e4*/ 	.word	0xffffffff


	//   ....[11]....
        /*01e8*/ 	.word	0xffffffff


	//   ....[12]....
        /*01ec*/ 	.word	0xffffffff


	//   ....[13]....
        /*01f0*/ 	.word	0xffffffff


	//   ....[14]....
        /*01f4*/ 	.word	0xffffffff


	//   ....[15]....
        /*01f8*/ 	.word	0xffffffff


	//   ....[16]....
        /*01fc*/ 	.word	0xffffffff


	//   ....[17]....
        /*0200*/ 	.word	0xffffffff


	//   ....[18]....
        /*0204*/ 	.word	0xffffffff


	//   ....[19]....
        /*0208*/ 	.word	0xffffffff


	//   ....[20]....
        /*020c*/ 	.word	0xffffffff


	//   ....[21]....
        /*0210*/ 	.word	0xffffffff


	//   ....[22]....
        /*0214*/ 	.word	0xffffffff


	//   ....[23]....
        /*0218*/ 	.word	0xffffffff


	//----- nvinfo : EIATTR_COOP_GROUP_INSTR_OFFSETS
	.align		4
.L_62:
        /*021c*/ 	.byte	0x04, 0x28
        /*021e*/ 	.short	(.L_64 - .L_63)


	//   ....[0]....
.L_63:
        /*0220*/ 	.word	0x00001d10


	//   ....[1]....
        /*0224*/ 	.word	0x00001f60


	//   ....[2]....
        /*0228*/ 	.word	0x00001f70


	//   ....[3]....
        /*022c*/ 	.word	0x00001f90


	//   ....[4]....
        /*0230*/ 	.word	0x00002700


	//   ....[5]....
        /*0234*/ 	.word	0x00002710


	//   ....[6]....
        /*0238*/ 	.word	0x00002720


	//   ....[7]....
        /*023c*/ 	.word	0x00002730


	//   ....[8]....
        /*0240*/ 	.word	0x00002740


	//   ....[9]....
        /*0244*/ 	.word	0x00002750


	//   ....[10]....
        /*0248*/ 	.word	0x00002760


	//   ....[11]....
        /*024c*/ 	.word	0x00002770


	//   ....[12]....
        /*0250*/ 	.word	0x00002e60


	//   ....[13]....
        /*0254*/ 	.word	0x00002e90


	//   ....[14]....
        /*0258*/ 	.word	0x00002ec0


	//   ....[15]....
        /*025c*/ 	.word	0x00002ee0


	//   ....[16]....
        /*0260*/ 	.word	0x00002f00


	//   ....[17]....
        /*0264*/ 	.word	0x00002f20


	//   ....[18]....
        /*0268*/ 	.word	0x00002f30


	//   ....[19]....
        /*026c*/ 	.word	0x00002f40


	//   ....[20]....
        /*0270*/ 	.word	0x00002fe0


	//   ....[21]....
        /*0274*/ 	.word	0x00002ff0


	//   ....[22]....
        /*0278*/ 	.word	0x00003130


	//   ....[23]....
        /*027c*/ 	.word	0x00003140


	//----- nvinfo : EIATTR_EXIT_INSTR_OFFSETS
	.align		4
.L_64:
        /*0280*/ 	.byte	0x04, 0x1c
        /*0282*/ 	.short	(.L_66 - .L_65)


	//   ....[0]....
.L_65:
        /*0284*/ 	.word	0x00004230


	//   ....[1]....
        /*0288*/ 	.word	0x00004260


	//----- nvinfo : EIATTR_REQNTID
	.align		4
.L_66:
        /*028c*/ 	.byte	0x04, 0x10
        /*028e*/ 	.short	(.L_68 - .L_67)
.L_67:
        /*0290*/ 	.word	0x00000100
        /*0294*/ 	.word	0x00000001
        /*0298*/ 	.word	0x00000001


	//----- nvinfo : EIATTR_CBANK_PARAM_SIZE
	.align		4
.L_68:
        /*029c*/ 	.byte	0x03, 0x19
        /*029e*/ 	.short	0x0088


	//----- nvinfo : EIATTR_PARAM_CBANK
	.align		4
        /*02a0*/ 	.byte	0x04, 0x0a
        /*02a2*/ 	.short	(.L_70 - .L_69)
	.align		4
.L_69:
        /*02a4*/ 	.word	index@(.nv.constant0.attn_fwd)
        /*02a8*/ 	.short	0x0210
        /*02aa*/ 	.short	0x0088


	//----- nvinfo : EIATTR_SW_WAR
	.align		4
.L_70:
        /*02ac*/ 	.byte	0x04, 0x36
        /*02ae*/ 	.short	(.L_72 - .L_71)
.L_71:
        /*02b0*/ 	.word	0x00000008
.L_72:


//--------------------- .nv.callgraph             --------------------------
	.section	.nv.callgraph,"",@"SHT_CUDA_CALLGRAPH"
	.align	4
	.sectionentsize	8
	.align		4
        /*0000*/ 	.word	0x00000000
	.align		4
        /*0004*/ 	.word	0xffffffff
	.align		4
        /*0008*/ 	.word	0x00000000
	.align		4
        /*000c*/ 	.word	0xfffffffe
	.align		4
        /*0010*/ 	.word	0x00000000
	.align		4
        /*0014*/ 	.word	0xfffffffd
	.align		4
        /*0018*/ 	.word	0x00000000
	.align		4
        /*001c*/ 	.word	0xfffffffc


//--------------------- .nv.constant4             --------------------------
	.section	.nv.constant4,"a",@progbits
	.align	8
	.align		8
.nv.constant4:
        /*0000*/ 	.dword	_$_str


//--------------------- .text.attn_fwd            --------------------------
	.section	.text.attn_fwd,"ax",@progbits
	.align	128
        .global         attn_fwd
        .type           attn_fwd,@function
        .size           attn_fwd,(.L_x_3 - attn_fwd)
        .other          attn_fwd,@"STO_CUDA_ENTRY STV_DEFAULT"
attn_fwd:
.text.attn_fwd:
[----:B------:R-:W0:Y:S01]  /*0000*/  LDC R1, c[0x0][0x28] ;  /* 0x00000a00ff017b82 */ /* 0x000e220000000800 */
[----:B------:R-:W1:Y:S07]  /*0010*/  S2R R10, SR_CTAID.X ;  /* 0x00000000000a7919 */ /* 0x000e6e0000002500 */
[----:B------:R-:W2:Y:S01]  /*0020*/  S2UR UR7, SR_CTAID.Y ;  /* 0x00000000000779c3 */ /* 0x000ea20000002600 */
[----:B------:R-:W-:Y:S01]  /*0030*/  ULDC.64 UR4, c[0x0][0x240] ;  /* 0x0000900000047ab9 */ /* 0x000fe20000000a00 */
[----:B------:R-:W-:Y:S01]  /*0040*/  ULDC.64 UR10, c[0x0][0x208] ;  /* 0x00008200000a7ab9 */ /* 0x000fe20000000a00 */
[----:B------:R-:W3:Y:S05]  /*0050*/  S2R R18, SR_TID.X ;  /* 0x0000000000127919 */ /* 0x000eea0000002100 */
[----:B------:R-:W4:Y:S08]  /*0060*/  LDC R11, c[0x0][0x248] ;  /* 0x00009200ff0b7b82 */ /* 0x000f300000000800 */
[----:B------:R-:W5:Y:S01]  /*0070*/  LDC.64 R16, c[0x0][0x210] ;  /* 0x00008400ff107b82 */ /* 0x000f620000000a00 */
[----:B--2---:R-:W-:Y:S01]  /*0080*/  UIMAD UR4, UR7, UR4, URZ ;  /* 0x00000004070472a4 */ /* 0x004fe2000f8e023f */
[----:B-1----:R-:W-:Y:S01]  /*0090*/  IMAD.SHL.U32 R10, R10, 0x20, RZ ;  /* 0x000000200a0a7824 */ /* 0x002fe200078e00ff */
[----:B---3--:R-:W-:-:S04]  /*00a0*/  SHF.R.U32.HI R12, RZ, 0x5, R18 ;  /* 0x00000005ff0c7819 */ /* 0x008fc80000011612 */
[----:B------:R-:W-:Y:S02]  /*00b0*/  LOP3.LUT R0, R10, 0x1f, R18, 0xf8, !PT ;  /* 0x0000001f0a007812 */ /* 0x000fe400078ef812 */
[----:B------:R-:W-:Y:S02]  /*00c0*/  SGXT.U32 R12, R12, 0x3 ;  /* 0x000000030c0c781a */ /* 0x000fe40000000000 */
[----:B------:R-:W-:Y:S01]  /*00d0*/  LEA.HI R14, R18, 0x18, RZ, 0x1b ;  /* 0x00000018120e7811 */ /* 0x000fe200078fd8ff */
[----:B------:R-:W-:Y:S01]  /*00e0*/  IMAD R3, R0, UR5, RZ ;  /* 0x0000000500037c24 */ /* 0x000fe2000f8e02ff */
[----:B------:R-:W-:Y:S01]  /*00f0*/  USHF.R.S32.HI UR5, URZ, 0x1f, UR4 ;  /* 0x0000001f3f057899 */ /* 0x000fe20008011404 */
[-C--:B----4-:R-:W-:Y:S02]  /*0100*/  IMAD R5, R12, R11.reuse, RZ ;  /* 0x0000000b0c057224 */ /* 0x090fe400078e02ff */
[----:B------:R-:W-:Y:S01]  /*0110*/  IMAD R9, R14, R11, RZ ;  /* 0x0000000b0e097224 */ /* 0x000fe200078e02ff */
[----:B-----5:R-:W-:Y:S01]  /*0120*/  IADD3 R6, P0, P1, R3, UR4, R16 ;  /* 0x0000000403067c10 */ /* 0x020fe2000f91e010 */
[----:B------:R-:W-:Y:S01]  /*0130*/  IMAD R7, R11, 0x8, R5 ;  /* 0x000000080b077824 */ /* 0x000fe200078e0205 */
[----:B------:R-:W-:-:S02]  /*0140*/  SHF.R.S32.HI R2, RZ, 0x1f, R3 ;  /* 0x0000001fff027819 */ /* 0x000fc40000011403 */
[-C--:B------:R-:W-:Y:S01]  /*0150*/  IADD3 R8, P3, R9, R6.reuse, RZ ;  /* 0x0000000609087210 */ /* 0x080fe20007f7e0ff */
[----:B------:R-:W-:Y:S01]  /*0160*/  IMAD R11, R11, 0x8, R7 ;  /* 0x000000080b0b7824 */ /* 0x000fe200078e0207 */
[----:B------:R-:W-:Y:S02]  /*0170*/  IADD3.X R16, R2, UR5, R17, P0, P1 ;  /* 0x0000000502107c10 */ /* 0x000fe400087e2411 */
[-C--:B------:R-:W-:Y:S02]  /*0180*/  IADD3 R2, P0, R5, R6.reuse, RZ ;  /* 0x0000000605027210 */ /* 0x080fe40007f1e0ff */
[----:B------:R-:W-:Y:S02]  /*0190*/  IADD3 R4, P1, R7, R6, RZ ;  /* 0x0000000607047210 */ /* 0x000fe40007f3e0ff */
[-C--:B------:R-:W-:Y:S02]  /*01a0*/  LEA.HI.X.SX32 R3, R5, R16.reuse, 0x1, P0 ;  /* 0x0000001005037211 */ /* 0x080fe400000f0eff */
[----:B------:R-:W-:-:S02]  /*01b0*/  LEA.HI.X.SX32 R5, R7, R16, 0x1, P1 ;  /* 0x0000001007057211 */ /* 0x000fc400008f0eff */
[----:B------:R-:W-:Y:S01]  /*01c0*/  IADD3 R6, P2, R11, R6, RZ ;  /* 0x000000060b067210 */ /* 0x000fe20007f5e0ff */
[----:B------:R-:W2:Y:S01]  /*01d0*/  LDG.E.U8 R2, desc[UR10][R2.64] ;  /* 0x0000000a02027981 */ /* 0x000ea2000c1e1100 */
[-C--:B------:R-:W-:Y:S02]  /*01e0*/  LEA.HI.X.SX32 R9, R9, R16.reuse, 0x1, P3 ;  /* 0x0000001009097211 */ /* 0x080fe400018f0eff */
[----:B------:R-:W-:Y:S01]  /*01f0*/  LEA.HI.X.SX32 R7, R11, R16, 0x1, P2 ;  /* 0x000000100b077211 */ /* 0x000fe200010f0eff */
[----:B------:R1:W2:Y:S04]  /*0200*/  LDG.E.U8 R5, desc[UR10][R4.64] ;  /* 0x0000000a04057981 */ /* 0x0002a8000c1e1100 */
[----:B------:R-:W3:Y:S04]  /*0210*/  LDG.E.U8 R9, desc[UR10][R8.64] ;  /* 0x0000000a08097981 */ /* 0x000ee8000c1e1100 */
[----:B------:R-:W3:Y:S01]  /*0220*/  LDG.E.U8 R6, desc[UR10][R6.64] ;  /* 0x0000000a06067981 */ /* 0x000ee2000c1e1100 */
[----:B------:R-:W4:Y:S01]  /*0230*/  S2UR UR6, SR_CgaCtaId ;  /* 0x00000000000679c3 */ /* 0x000f220000008800 */
[C---:B------:R-:W-:Y:S01]  /*0240*/  LOP3.LUT R11, R18.reuse, 0xc0, RZ, 0xc0, !PT ;  /* 0x000000c0120b7812 */ /* 0x040fe200078ec0ff */
[----:B------:R-:W-:Y:S01]  /*0250*/  UMOV UR4, 0x400 ;  /* 0x0000040000047882 */ /* 0x000fe20000000000 */
[----:B------:R-:W-:-:S02]  /*0260*/  IMAD.SHL.U32 R16, R18, 0x2, RZ ;  /* 0x0000000212107824 */ /* 0x000fc400078e00ff */
[----:B------:R-:W-:-:S04]  /*0270*/  SHF.R.U32.HI R11, RZ, 0x2, R11 ;  /* 0x00000002ff0b7819 */ /* 0x000fc8000001160b */
[----:B------:R-:W-:Y:S01]  /*0280*/  LOP3.LUT R11, R11, 0x1fe, R16, 0x78, !PT ;  /* 0x000001fe0b0b7812 */ /* 0x000fe200078e7810 */
[----:B----4-:R-:W-:Y:S01]  /*0290*/  ULEA UR6, UR6, UR4, 0x18 ;  /* 0x0000000406067291 */ /* 0x010fe2000f8ec03f */
[----:B------:R-:W-:Y:S01]  /*02a0*/  IMAD.MOV.U32 R59, RZ, RZ, -0x800000 ;  /* 0xff800000ff3b7424 */ /* 0x000fe200078e00ff */
[----:B------:R-:W-:Y:S01]  /*02b0*/  CS2R R36, SRZ ;  /* 0x0000000000247805 */ /* 0x000fe2000001ff00 */
[----:B------:R-:W-:Y:S01]  /*02c0*/  IMAD.MOV.U32 R110, RZ, RZ, 0x3f800000 ;  /* 0x3f800000ff6e7424 */ /* 0x000fe200078e00ff */
[----:B------:R-:W-:Y:S01]  /*02d0*/  CS2R R38, SRZ ;  /* 0x0000000000267805 */ /* 0x000fe2000001ff00 */
[----:B------:R-:W-:Y:S01]  /*02e0*/  IMAD.MOV.U32 R109, RZ, RZ, 0x3f800000 ;  /* 0x3f800000ff6d7424 */ /* 0x000fe200078e00ff */
[----:B------:R-:W-:Y:S01]  /*02f0*/  CS2R R40, SRZ ;  /* 0x0000000000287805 */ /* 0x000fe2000001ff00 */
[----:B------:R-:W-:Y:S01]  /*0300*/  IMAD.MOV.U32 R58, RZ, RZ, -0x800000 ;  /* 0xff800000ff3a7424 */ /* 0x000fe200078e00ff */
[----:B------:R-:W-:Y:S02]  /*0310*/  CS2R R42, SRZ ;  /* 0x00000000002a7805 */ /* 0x000fe4000001ff00 */
[----:B------:R-:W-:-:S02]  /*0320*/  CS2R R52, SRZ ;  /* 0x0000000000347805 */ /* 0x000fc4000001ff00 */
[----:B------:R-:W-:Y:S02]  /*0330*/  CS2R R54, SRZ ;  /* 0x0000000000367805 */ /* 0x000fe4000001ff00 */
[----:B------:R-:W-:Y:S02]  /*0340*/  CS2R R32, SRZ ;  /* 0x0000000000207805 */ /* 0x000fe4000001ff00 */
[----:B------:R-:W-:Y:S02]  /*0350*/  CS2R R34, SRZ ;  /* 0x0000000000227805 */ /* 0x000fe4000001ff00 */
[----:B-1----:R-:W-:Y:S01]  /*0360*/  LOP3.LUT R4, R18, 0x20, RZ, 0xc0, !PT ;  /* 0x0000002012047812 */ /* 0x002fe200078ec0ff */
[----:B--2---:R-:W-:-:S05]  /*0370*/  IMAD R13, R5, 0x100, R2 ;  /* 0x00000100050d7824 */ /* 0x004fca00078e0202 */
[----:B------:R-:W-:-:S04]  /*0380*/  F2FP.F16.E4M3.UNPACK_B R13, R13 ;  /* 0x0000000dff0d723e */ /* 0x000fc800020006ff */
[----:B------:R-:W-:Y:S01]  /*0390*/  PRMT R2, R13, 0x7632, R2 ;  /* 0x000076320d027816 */ /* 0x000fe20000000002 */
[----:B---3--:R-:W-:-:S04]  /*03a0*/  IMAD R15, R9, 0x100, R6 ;  /* 0x00000100090f7824 */ /* 0x008fc800078e0206 */
[----:B------:R1:W-:Y:S01]  /*03b0*/  STS.U16 [R11+UR6+0x200], R2 ;  /* 0x000200020b007988 */ /* 0x0003e20008000406 */
[----:B------:R-:W-:Y:S01]  /*03c0*/  F2FP.F16.E4M3.UNPACK_B R15, R15 ;  /* 0x0000000fff0f723e */ /* 0x000fe200020006ff */
[----:B-1----:R-:W-:-:S03]  /*03d0*/  VIADD R2, R10, 0x20 ;  /* 0x000000200a027836 */ /* 0x002fc60000000000 */
[----:B------:R-:W-:Y:S02]  /*03e0*/  PRMT R3, R15, 0x7632, R3 ;  /* 0x000076320f037816 */ /* 0x000fe40000000003 */
[----:B------:R-:W-:-:S03]  /*03f0*/  ISETP.GE.AND P0, PT, R2, 0x1, PT ;  /* 0x000000010200780c */ /* 0x000fc60003f06270 */
[----:B------:R1:W-:Y:S01]  /*0400*/  STS.U16 [R11+UR6+0x600], R3 ;  /* 0x000600030b007988 */ /* 0x0003e20008000406 */
[----:B------:R-:W-:-:S03]  /*0410*/  IMAD.SHL.U32 R6, R18, 0x8, RZ ;  /* 0x0000000812067824 */ /* 0x000fc600078e00ff */
[----:B------:R-:W-:Y:S04]  /*0420*/  STS.U16 [R11+UR6], R13 ;  /* 0x0000000d0b007988 */ /* 0x000fe80008000406 */
[----:B------:R2:W-:Y:S01]  /*0430*/  STS.U16 [R11+UR6+0x400], R15 ;  /* 0x0004000f0b007988 */ /* 0x0005e20008000406 */
[----:B-1----:R-:W-:-:S05]  /*0440*/  LOP3.LUT R3, R18, 0x3, RZ, 0xc0, !PT ;  /* 0x0000000312037812 */ /* 0x002fca00078ec0ff */
[----:B------:R-:W-:Y:S01]  /*0450*/  IMAD.SHL.U32 R5, R3, 0x20, RZ ;  /* 0x0000002003057824 */ /* 0x000fe200078e00ff */
[----:B--2---:R-:W-:Y:S01]  /*0460*/  LOP3.LUT R11, R18, 0x3f, RZ, 0xc0, !PT ;  /* 0x0000003f120b7812 */ /* 0x004fe200078ec0ff */
[----:B0-----:R-:W-:Y:S06]  /*0470*/  @!P0 BRA `(.L_x_0) ;  /* 0x0000002c00a48947 */ /* 0x001fec0003800000 */
[----:B------:R-:W-:Y:S01]  /*0480*/  SHF.R.U32.HI R7, RZ, 0x2, R18 ;  /* 0x00000002ff077819 */ /* 0x000fe20000011612 */
[----:B------:R-:W-:Y:S01]  /*0490*/  IMAD.SHL.U32 R8, R18, 0x40, RZ ;  /* 0x0000004012087824 */ /* 0x000fe200078e00ff */
[----:B------:R-:W-:Y:S01]  /*04a0*/  SHF.R.U32.HI R4, RZ, 0x1, R4 ;  /* 0x00000001ff047819 */ /* 0x000fe20000011604 */
[----:B------:R-:W-:Y:S01]  /*04b0*/  ULDC UR4, c[0x0][0x258] ;  /* 0x0000960000047ab9 */ /* 0x000fe20000000800 */
[----:B------:R-:W-:Y:S01]  /*04c0*/  SGXT.U32 R7, R7, 0x3 ;  /* 0x000000030707781a */ /* 0x000fe20000000000 */
[----:B------:R-:W0:Y:S01]  /*04d0*/  LDC R21, c[0x0][0x268] ;  /* 0x00009a00ff157b82 */ /* 0x000e220000000800 */
[----:B------:R-:W-:Y:S01]  /*04e0*/  LOP3.LUT R9, R8, 0x1c0, RZ, 0xc0, !PT ;  /* 0x000001c008097812 */ /* 0x000fe200078ec0ff */
[----:B------:R-:W-:Y:S01]  /*04f0*/  ULDC.64 UR8, c[0x0][0x260] ;  /* 0x0000980000087ab9 */ /* 0x000fe20000000a00 */
[----:B------:R-:W-:Y:S01]  /*0500*/  SHF.R.S32.HI R15, RZ, 0x2, R18 ;  /* 0x00000002ff0f7819 */ /* 0x000fe20000011412 */
[----:B------:R-:W-:Y:S01]  /*0510*/  IMAD R11, R11, UR9, RZ ;  /* 0x000000090b0b7c24 */ /* 0x000fe2000f8e02ff */
[----:B------:R-:W-:Y:S01]  /*0520*/  LOP3.LUT R4, R10, R4, R7, 0xfe, !PT ;  /* 0x000000040a047212 */ /* 0x000fe200078efe07 */
[----:B------:R-:W-:Y:S01]  /*0530*/  IMAD.MOV.U32 R110, RZ, RZ, 0x3f800000 ;  /* 0x3f800000ff6e7424 */ /* 0x000fe200078e00ff */
[----:B------:R-:W-:Y:S01]  /*0540*/  LOP3.LUT R7, R8, 0x40, RZ, 0xc0, !PT ;  /* 0x0000004008077812 */ /* 0x000fe200078ec0ff */
[----:B------:R-:W-:Y:S01]  /*0550*/  IMAD.MOV.U32 R112, RZ, RZ, -0x800000 ;  /* 0xff800000ff707424 */ /* 0x000fe200078e00ff */
[----:B------:R-:W-:Y:S01]  /*0560*/  SGXT R10, R15, 0x1 ;  /* 0x000000010f0a781a */ /* 0x000fe20000000200 */
[----:B------:R-:W-:Y:S01]  /*0570*/  IMAD.MOV.U32 R102, RZ, RZ, RZ ;  /* 0x000000ffff667224 */ /* 0x000fe200078e00ff */
[----:B------:R-:W-:Y:S01]  /*0580*/  LOP3.LUT R13, R9, 0x30, R6, 0xf8, !PT ;  /* 0x00000030090d7812 */ /* 0x000fe200078ef806 */
[----:B------:R-:W-:Y:S01]  /*0590*/  VIADD R7, R7, UR6 ;  /* 0x0000000607077c36 */ /* 0x000fe20008000000 */
[----:B------:R-:W1:Y:S01]  /*05a0*/  LDC.64 R8, c[0x0][0x250] ;  /* 0x00009400ff087b82 */ /* 0x000e620000000a00 */
[C---:B------:R-:W-:Y:S01]  /*05b0*/  LOP3.LUT R6, R18.reuse, 0x4, RZ, 0xc0, !PT ;  /* 0x0000000412067812 */ /* 0x040fe200078ec0ff */
[----:B------:R-:W-:Y:S01]  /*05c0*/  IMAD.MOV.U32 R111, RZ, RZ, -0x800000 ;  /* 0xff800000ff6f7424 */ /* 0x000fe200078e00ff */
[----:B------:R-:W-:Y:S01]  /*05d0*/  LOP3.LUT R10, R5, 0x90, R10, 0xf8, !PT ;  /* 0x00000090050a7812 */ /* 0x000fe200078ef80a */
[----:B------:R-:W-:Y:S01]  /*05e0*/  IMAD.MOV.U32 R109, RZ, RZ, 0x3f800000 ;  /* 0x3f800000ff6d7424 */ /* 0x000fe200078e00ff */
[----:B------:R-:W-:Y:S01]  /*05f0*/  LOP3.LUT R15, R18, 0x2, RZ, 0xc0, !PT ;  /* 0x00000002120f7812 */ /* 0x000fe200078ec0ff */
[----:B------:R-:W-:Y:S01]  /*0600*/  IMAD R105, R6, 0x80, R7 ;  /* 0x0000008006697824 */ /* 0x000fe200078e0207 */
[----:B------:R-:W-:-:S02]  /*0610*/  LOP3.LUT R5, R18, 0x8, RZ, 0xc0, !PT ;  /* 0x0000000812057812 */ /* 0x000fc400078ec0ff */
[----:B------:R-:W-:Y:S02]  /*0620*/  CS2R R36, SRZ ;  /* 0x0000000000247805 */ /* 0x000fe4000001ff00 */
[----:B------:R-:W-:Y:S02]  /*0630*/  SHF.R.U32.HI R15, RZ, 0x1, R15 ;  /* 0x00000001ff0f7819 */ /* 0x000fe4000001160f */
[----:B------:R-:W-:Y:S02]  /*0640*/  CS2R R38, SRZ ;  /* 0x0000000000267805 */ /* 0x000fe4000001ff00 */
[----:B------:R-:W-:Y:S01]  /*0650*/  SHF.R.S32.HI R17, RZ, 0x1, R18 ;  /* 0x00000001ff117819 */ /* 0x000fe20000011412 */
[----:B------:R-:W-:Y:S01]  /*0660*/  IMAD.SHL.U32 R7, R5, 0x2, RZ ;  /* 0x0000000205077824 */ /* 0x000fe200078e00ff */
[C---:B------:R-:W-:Y:S01]  /*0670*/  LOP3.LUT R6, R18.reuse, 0x1c, RZ, 0xc0, !PT ;  /* 0x0000001c12067812 */ /* 0x040fe200078ec0ff */
[C---:B------:R-:W-:Y:S01]  /*0680*/  IMAD R15, R18.reuse, 0x2, R15 ;  /* 0x00000002120f7824 */ /* 0x040fe200078e020f */
[----:B------:R-:W-:Y:S01]  /*0690*/  LOP3.LUT R5, R13, 0x30, R16, 0x78, !PT ;  /* 0x000000300d057812 */ /* 0x000fe200078e7810 */
[----:B------:R-:W-:Y:S01]  /*06a0*/  IMAD.SHL.U32 R13, R18, 0x10, RZ ;  /* 0x00000010120d7824 */ /* 0x000fe200078e00ff */
[----:B------:R-:W-:-:S02]  /*06b0*/  LOP3.LUT R106, R10, R7, RZ, 0x3c, !PT ;  /* 0x000000070a6a7212 */ /* 0x000fc400078e3cff */
[----:B------:R-:W-:Y:S02]  /*06c0*/  CS2R R40, SRZ ;  /* 0x0000000000287805 */ /* 0x000fe4000001ff00 */
[----:B------:R-:W-:Y:S02]  /*06d0*/  SGXT R7, R17, 0x1 ;  /* 0x000000011107781a */ /* 0x000fe40000000200 */
[----:B------:R-:W-:Y:S02]  /*06e0*/  CS2R R42, SRZ ;  /* 0x00000000002a7805 */ /* 0x000fe4000001ff00 */
[----:B------:R-:W-:Y:S01]  /*06f0*/  LOP3.LUT R6, R6, 0x3, R15, 0xf8, !PT ;  /* 0x0000000306067812 */ /* 0x000fe200078ef80f */
[----:B------:R-:W2:Y:S01]  /*0700*/  LDC.64 R16, c[0x0][0x220] ;  /* 0x00008800ff107b82 */ /* 0x000ea20000000a00 */
[----:B------:R-:W-:Y:S01]  /*0710*/  LOP3.LUT R15, R7, 0x120, RZ, 0xc0, !PT ;  /* 0x00000120070f7812 */ /* 0x000fe200078ec0ff */
[----:B-1----:R-:W-:Y:S01]  /*0720*/  IMAD R8, R8, UR7, RZ ;  /* 0x0000000708087c24 */ /* 0x002fe2000f8e02ff */
[----:B------:R-:W-:Y:S01]  /*0730*/  LOP3.LUT R7, R18, 0x1f, RZ, 0xc0, !PT ;  /* 0x0000001f12077812 */ /* 0x000fe200078ec0ff */
[----:B------:R-:W-:Y:S01]  /*0740*/  IMAD R12, R12, R9, RZ ;  /* 0x000000090c0c7224 */ /* 0x000fe200078e02ff */
[----:B------:R-:W-:-:S02]  /*0750*/  SHF.R.S32.HI R10, RZ, 0x3, R18 ;  /* 0x00000003ff0a7819 */ /* 0x000fc40000011412 */
[----:B------:R-:W-:Y:S02]  /*0760*/  CS2R R52, SRZ ;  /* 0x0000000000347805 */ /* 0x000fe4000001ff00 */
[----:B------:R-:W-:Y:S01]  /*0770*/  LOP3.LUT R15, R15, 0x30, R18, 0x78, !PT ;  /* 0x000000300f0f7812 */ /* 0x000fe200078e7812 */
[----:B------:R-:W-:Y:S01]  /*0780*/  IMAD R7, R7, UR4, RZ ;  /* 0x0000000407077c24 */ /* 0x000fe2000f8e02ff */
[----:B------:R-:W-:Y:S01]  /*0790*/  SGXT R10, R10, 0x1 ;  /* 0x000000010a0a781a */ /* 0x000fe20000000200 */
[----:B------:R-:W-:Y:S01]  /*07a0*/  ULDC.64 UR4, c[0x0][0x218] ;  /* 0x0000860000047ab9 */ /* 0x000fe20000000a00 */
[----:B------:R-:W-:Y:S02]  /*07b0*/  LOP3.LUT R13, R13, 0x100, RZ, 0xc0, !PT ;  /* 0x000001000d0d7812 */ /* 0x000fe400078ec0ff */
[----:B------:R-:W-:Y:S02]  /*07c0*/  CS2R R54, SRZ ;  /* 0x0000000000367805 */ /* 0x000fe4000001ff00 */
[----:B------:R-:W-:-:S02]  /*07d0*/  LOP3.LUT R10, R15, 0x90, R10, 0x78, !PT ;  /* 0x000000900f0a7812 */ /* 0x000fc400078e780a */
[----:B------:R-:W-:Y:S02]  /*07e0*/  CS2R R32, SRZ ;  /* 0x0000000000207805 */ /* 0x000fe4000001ff00 */
[----:B------:R-:W-:Y:S02]  /*07f0*/  SHF.R.S32.HI R15, RZ, 0x1f, R7 ;  /* 0x0000001fff0f7819 */ /* 0x000fe40000011407 */
[----:B------:R-:W-:Y:S02]  /*0800*/  CS2R R34, SRZ ;  /* 0x0000000000227805 */ /* 0x000fe4000001ff00 */
[----:B------:R-:W-:Y:S01]  /*0810*/  IADD3 R81, P0, P1, R7, UR4, R8 ;  /* 0x0000000407517c10 */ /* 0x000fe2000f91e008 */
[----:B------:R-:W-:Y:S01]  /*0820*/  UIMAD UR4, UR7, UR8, URZ ;  /* 0x00000008070472a4 */ /* 0x000fe2000f8e023f */
[----:B------:R-:W-:Y:S01]  /*0830*/  SHF.R.S32.HI R7, RZ, 0x7, R18 ;  /* 0x00000007ff077819 */ /* 0x000fe20000011412 */
[----:B------:R-:W-:Y:S01]  /*0840*/  IMAD.IADD R105, R10, 0x1, R105 ;  /* 0x000000010a697824 */ /* 0x000fe200078e0269 */
[----:B------:R-:W-:Y:S01]  /*0850*/  IADD3 R106, R106, UR6, R13 ;  /* 0x000000066a6a7c10 */ /* 0x000fe2000fffe00d */
[----:B------:R-:W-:Y:S01]  /*0860*/  ULDC UR12, c[0x0][0x238] ;  /* 0x00008e00000c7ab9 */ /* 0x000fe20000000800 */
[----:B------:R-:W-:-:S02]  /*0870*/  SGXT R7, R7, 0x1 ;  /* 0x000000010707781a */ /* 0x000fc40000000200 */
[----:B------:R-:W-:Y:S02]  /*0880*/  SHF.R.U32.HI R13, RZ, 0x6, R18 ;  /* 0x00000006ff0d7819 */ /* 0x000fe40000011612 */
[----:B------:R-:W-:Y:S02]  /*0890*/  LOP3.LUT R7, R7, 0x90, RZ, 0xc0, !PT ;  /* 0x0000009007077812 */ /* 0x000fe400078ec0ff */
[----:B------:R-:W-:Y:S02]  /*08a0*/  SHF.R.S32.HI R8, RZ, 0x1f, R8 ;  /* 0x0000001fff087819 */ /* 0x000fe40000011408 */
[----:B------:R-:W-:Y:S02]  /*08b0*/  LOP3.LUT R107, R7, 0x7f, R18, 0x78, !PT ;  /* 0x0000007f076b7812 */ /* 0x000fe400078e7812 */
[----:B------:R-:W-:Y:S01]  /*08c0*/  SGXT.U32 R7, R13, 0x2 ;  /* 0x000000020d07781a */ /* 0x000fe20000000000 */
[----:B------:R-:W-:Y:S01]  /*08d0*/  IMAD R13, R14, R9, RZ ;  /* 0x000000090e0d7224 */ /* 0x000fe200078e02ff */
[----:B------:R-:W-:Y:S01]  /*08e0*/  IADD3.X R19, R15, UR5, R8, P0, P1 ;  /* 0x000000050f137c10 */ /* 0x000fe200087e2408 */
[----:B------:R-:W-:Y:S01]  /*08f0*/  IMAD R14, R9, 0x8, R12 ;  /* 0x00000008090e7824 */ /* 0x000fe200078e020c */
[----:B------:R-:W-:Y:S01]  /*0900*/  LEA.HI R8, R18, 0x38, RZ, 0x1b ;  /* 0x0000003812087811 */ /* 0x000fe200078fd8ff */
[----:B0-----:R-:W-:Y:S01]  /*0910*/  IMAD R84, R7, R21, RZ ;  /* 0x0000001507547224 */ /* 0x001fe200078e02ff */
[----:B--2---:R-:W-:Y:S01]  /*0920*/  IADD3 R101, P2, P3, R11, UR4, R16 ;  /* 0x000000040b657c10 */ /* 0x004fe2000fb5e010 */
[----:B------:R-:W-:Y:S01]  /*0930*/  IMAD R16, R9, 0x8, R14 ;  /* 0x0000000809107824 */ /* 0x000fe200078e020e */
[----:B------:R-:W-:Y:S01]  /*0940*/  USHF.R.S32.HI UR5, URZ, 0x1f, UR4 ;  /* 0x0000001f3f057899 */ /* 0x000fe20008011404 */
[C---:B------:R-:W-:Y:S01]  /*0950*/  IMAD R86, R21.reuse, 0x4, R84 ;  /* 0x0000000415567824 */ /* 0x040fe200078e0254 */
[----:B------:R-:W-:Y:S01]  /*0960*/  IADD3 R7, P4, R12, R81, RZ ;  /* 0x000000510c077210 */ /* 0x000fe20007f9e0ff */
[----:B------:R-:W-:Y:S01]  /*0970*/  IMAD R82, R8, R9, RZ ;  /* 0x0000000908527224 */ /* 0x000fe200078e02ff */
[----:B------:R-:W-:Y:S01]  /*0980*/  SHF.R.S32.HI R10, RZ, 0x1f, R11 ;  /* 0x0000001fff0a7819 */ /* 0x000fe2000001140b */
[----:B------:R-:W-:Y:S01]  /*0990*/  IMAD R88, R21, 0x4, R86 ;  /* 0x0000000415587824 */ /* 0x000fe200078e0256 */
[----:B------:R-:W-:Y:S01]  /*09a0*/  IADD3 R8, P5, R14, R81, RZ ;  /* 0x000000510e087210 */ /* 0x000fe20007fbe0ff */
[----:B------:R-:W-:Y:S01]  /*09b0*/  IMAD R76, R9, 0x10, R16 ;  /* 0x00000010094c7824 */ /* 0x000fe200078e0210 */
[-C--:B------:R-:W-:Y:S01]  /*09c0*/  LEA.HI.X.SX32 R11, R12, R19.reuse, 0x1, P4 ;  /* 0x000000130c0b7211 */ /* 0x080fe200020f0eff */
[----:B------:R-:W-:Y:S01]  /*09d0*/  IMAD R92, R21, 0x4, R88 ;  /* 0x00000004155c7824 */ /* 0x000fe200078e0258 */
[----:B------:R-:W-:Y:S01]  /*09e0*/  IADD3.X R17, R10, UR5, R17, P2, P3 ;  /* 0x000000050a117c10 */ /* 0x000fe200097e6411 */
[----:B------:R-:W-:Y:S01]  /*09f0*/  IMAD R78, R9, 0x8, R76 ;  /* 0x00000008094e7824 */ /* 0x000fe200078e024c */
[----:B------:R-:W-:Y:S01]  /*0a00*/  LEA.HI.X.SX32 R12, R14, R19, 0x1, P5 ;  /* 0x000000130e0c7211 */ /* 0x000fe200028f0eff */
[----:B------:R-:W-:Y:S01]  /*0a10*/  IMAD R94, R21, 0x4, R92 ;  /* 0x00000004155e7824 */ /* 0x000fe200078e025c */
[-C--:B------:R-:W-:Y:S01]  /*0a20*/  IADD3 R83, P2, R82, R81.reuse, RZ ;  /* 0x0000005152537210 */ /* 0x080fe20007f5e0ff */
[----:B------:R-:W-:Y:S01]  /*0a30*/  IMAD R80, R9, 0x8, R78 ;  /* 0x0000000809507824 */ /* 0x000fe200078e024e */
[----:B------:R-:W-:Y:S01]  /*0a40*/  IADD3 R14, P4, R16, R81, RZ ;  /* 0x00000051100e7210 */ /* 0x000fe20007f9e0ff */
[C---:B------:R-:W-:Y:S01]  /*0a50*/  IMAD R96, R21.reuse, 0x4, R94 ;  /* 0x0000000415607824 */ /* 0x040fe200078e025e */
[-C--:B------:R-:W-:Y:S01]  /*0a60*/  LEA.HI.X.SX32 R82, R82, R19.reuse, 0x1, P2 ;  /* 0x0000001352527211 */ /* 0x080fe200010f0eff */
[----:B------:R-:W-:Y:S01]  /*0a70*/  UMOV UR4, URZ ;  /* 0x0000003f00047c82 */ /* 0x000fe20008000000 */
[----:B------:R-:W-:Y:S01]  /*0a80*/  LEA.HI.X.SX32 R15, R16, R19, 0x1, P4 ;  /* 0x00000013100f7211 */ /* 0x000fe200020f0eff */
[C---:B------:R-:W-:Y:S01]  /*0a90*/  IMAD R98, R21.reuse, 0x4, R96 ;  /* 0x0000000415627824 */ /* 0x040fe200078e0260 */
[----:B------:R-:W-:Y:S01]  /*0aa0*/  IADD3 R85, P3, R84, R101, RZ ;  /* 0x0000006554557210 */ /* 0x000fe20007f7e0ff */
[----:B------:R-:W-:Y:S01]  /*0ab0*/  UMOV UR5, URZ ;  /* 0x0000003f00057c82 */ /* 0x000fe20008000000 */
[-C--:B------:R-:W-:Y:S01]  /*0ac0*/  IADD3 R77, P2, R76, R81.reuse, RZ ;  /* 0x000000514c4d7210 */ /* 0x080fe20007f5e0ff */
[----:B------:R-:W-:Y:S01]  /*0ad0*/  IMAD R100, R21, 0x4, R98 ;  /* 0x0000000415647824 */ /* 0x000fe200078e0262 */
[----:B------:R-:W-:-:S02]  /*0ae0*/  IADD3 R79, P4, R78, R81, RZ ;  /* 0x000000514e4f7210 */ /* 0x000fc40007f9e0ff */
[-C--:B------:R-:W-:Y:S02]  /*0af0*/  LEA.HI.X.SX32 R76, R76, R19.reuse, 0x1, P2 ;  /* 0x000000134c4c7211 */ /* 0x080fe400010f0eff */
[----:B------:R-:W-:Y:S02]  /*0b00*/  LEA.HI.X.SX32 R78, R78, R19, 0x1, P4 ;  /* 0x000000134e4e7211 */ /* 0x000fe400020f0eff */
[----:B------:R-:W-:Y:S02]  /*0b10*/  LEA.HI.X.SX32 R84, R84, R17, 0x1, P3 ;  /* 0x0000001154547211 */ /* 0x000fe400018f0eff */
[----:B------:R-:W-:Y:S02]  /*0b20*/  IADD3 R10, P6, R13, R81, RZ ;  /* 0x000000510d0a7210 */ /* 0x000fe40007fde0ff */
[-C--:B------:R-:W-:Y:S02]  /*0b30*/  IADD3 R87, P2, R86, R101.reuse, RZ ;  /* 0x0000006556577210 */ /* 0x080fe40007f5e0ff */
[----:B------:R-:W-:-:S02]  /*0b40*/  IADD3 R89, P3, R88, R101, RZ ;  /* 0x0000006558597210 */ /* 0x000fc40007f7e0ff */
[----:B------:R-:W-:Y:S02]  /*0b50*/  IADD3 R93, P4, R92, R101, RZ ;  /* 0x000000655c5d7210 */ /* 0x000fe40007f9e0ff */
[----:B------:R-:W-:Y:S02]  /*0b60*/  IADD3 R81, P5, R80, R81, RZ ;  /* 0x0000005150517210 */ /* 0x000fe40007fbe0ff */
[-C--:B------:R-:W-:Y:S02]  /*0b70*/  LEA.HI.X.SX32 R86, R86, R17.reuse, 0x1, P2 ;  /* 0x0000001156567211 */ /* 0x080fe400010f0eff */
[-C--:B------:R-:W-:Y:S02]  /*0b80*/  LEA.HI.X.SX32 R88, R88, R17.reuse, 0x1, P3 ;  /* 0x0000001158587211 */ /* 0x080fe400018f0eff */
[----:B------:R-:W-:Y:S02]  /*0b90*/  LEA.HI.X.SX32 R92, R92, R17, 0x1, P4 ;  /* 0x000000115c5c7211 */ /* 0x000fe400020f0eff */
[----:B------:R-:W-:-:S02]  /*0ba0*/  LEA.HI.X.SX32 R80, R80, R19, 0x1, P5 ;  /* 0x0000001350507211 */ /* 0x000fc400028f0eff */
[-C--:B------:R-:W-:Y:S02]  /*0bb0*/  IADD3 R95, P2, R94, R101.reuse, RZ ;  /* 0x000000655e5f7210 */ /* 0x080fe40007f5e0ff */
[-C--:B------:R-:W-:Y:S02]  /*0bc0*/  IADD3 R97, P3, R96, R101.reuse, RZ ;  /* 0x0000006560617210 */ /* 0x080fe40007f7e0ff */
[-C--:B------:R-:W-:Y:S02]  /*0bd0*/  IADD3 R99, P4, R98, R101.reuse, RZ ;  /* 0x0000006562637210 */ /* 0x080fe40007f9e0ff */
[----:B------:R-:W-:Y:S02]  /*0be0*/  IADD3 R101, P5, R100, R101, RZ ;  /* 0x0000006564657210 */ /* 0x000fe40007fbe0ff */
[C---:B------:R-:W-:Y:S02]  /*0bf0*/  LOP3.LUT P0, RZ, R18.reuse, 0x1, RZ, 0xc0, !PT ;  /* 0x0000000112ff7812 */ /* 0x040fe4000780c0ff */
[----:B------:R-:W-:-:S02]  /*0c00*/  LOP3.LUT P1, RZ, R18, 0x2, RZ, 0xc0, !PT ;  /* 0x0000000212ff7812 */ /* 0x000fc4000782c0ff */
[----:B------:R-:W-:Y:S02]  /*0c10*/  LEA.HI.X.SX32 R13, R13, R19, 0x1, P6 ;  /* 0x000000130d0d7211 */ /* 0x000fe400030f0eff */
[-C--:B------:R-:W-:Y:S02]  /*0c20*/  LEA.HI.X.SX32 R94, R94, R17.reuse, 0x1, P2 ;  /* 0x000000115e5e7211 */ /* 0x080fe400010f0eff */
[-C--:B------:R-:W-:Y:S02]  /*0c30*/  LEA.HI.X.SX32 R96, R96, R17.reuse, 0x1, P3 ;  /* 0x0000001160607211 */ /* 0x080fe400018f0eff */
[-C--:B------:R-:W-:Y:S02]  /*0c40*/  LEA.HI.X.SX32 R98, R98, R17.reuse, 0x1, P4 ;  /* 0x0000001162627211 */ /* 0x080fe400020f0eff */
[----:B------:R-:W-:Y:S02]  /*0c50*/  LEA.HI.X.SX32 R100, R100, R17, 0x1, P5 ;  /* 0x0000001164647211 */ /* 0x000fe400028f0eff */
[----:B------:R-:W-:-:S02]  /*0c60*/  LOP3.LUT R108, R4, 0x8, RZ, 0xfc, !PT ;  /* 0x00000008046c7812 */ /* 0x000fc400078efcff */
[----:B------:R-:W-:Y:S02]  /*0c70*/  LOP3.LUT R104, R107, 0x20, RZ, 0x3c, !PT ;  /* 0x000000206b687812 */ /* 0x000fe400078e3cff */
[----:B------:R-:W-:-:S07]  /*0c80*/  LOP3.LUT R103, R6, 0x1, RZ, 0x3c, !PT ;  /* 0x0000000106677812 */ /* 0x000fce00078e3cff */
.L_x_1:
[----:B------:R-:W-:Y:S02]  /*0c90*/  SHF.R.S32.HI R31, RZ, 0x1f, R102 ;  /* 0x0000001fff1f7819 */ /* 0x000fe40000011466 */
[C---:B------:R-:W-:Y:S02]  /*0ca0*/  IADD3 R28, P2, R102.reuse, R7, RZ ;  /* 0x00000007661c7210 */ /* 0x040fe40007f5e0ff */
[----:B------:R-:W-:-:S03]  /*0cb0*/  IADD3 R26, P3, R102, R8, RZ ;  /* 0x00000008661a7210 */ /* 0x000fc60007f7e0ff */
[C---:B------:R-:W-:Y:S01]  /*0cc0*/  IMAD.X R29, R31.reuse, 0x1, R11, P2 ;  /* 0x000000011f1d7824 */ /* 0x040fe200010e060b */
[C---:B------:R-:W-:Y:S01]  /*0cd0*/  IADD3 R24, P2, R102.reuse, R14, RZ ;  /* 0x0000000e66187210 */ /* 0x040fe20007f5e0ff */
[C---:B------:R-:W-:Y:S01]  /*0ce0*/  IMAD.X R27, R31.reuse, 0x1, R12, P3 ;  /* 0x000000011f1b7824 */ /* 0x040fe200018e060c */
[C---:B------:R-:W-:Y:S02]  /*0cf0*/  IADD3 R16, P3, R102.reuse, R10, RZ ;  /* 0x0000000a66107210 */ /* 0x040fe40007f7e0ff */
[----:B------:R0:W2:Y:S01]  /*0d00*/  LDG.E.U8 R30, desc[UR10][R28.64] ;  /* 0x0000000a1c1e7981 */ /* 0x0000a2000c1e1100 */
[C---:B------:R-:W-:Y:S01]  /*0d10*/  IMAD.X R25, R31.reuse, 0x1, R15, P2 ;  /* 0x000000011f197824 */ /* 0x040fe200010e060f */
[C---:B------:R-:W-:Y:S01]  /*0d20*/  IADD3 R18, P2, R102.reuse, R77, RZ ;  /* 0x0000004d66127210 */ /* 0x040fe20007f5e0ff */
[C---:B------:R-:W-:Y:S01]  /*0d30*/  IMAD.X R17, R31.reuse, 0x1, R13, P3 ;  /* 0x000000011f117824 */ /* 0x040fe200018e060d */
[C---:B------:R-:W-:Y:S01]  /*0d40*/  IADD3 R22, P3, R102.reuse, R79, RZ ;  /* 0x0000004f66167210 */ /* 0x040fe20007f7e0ff */
[----:B------:R-:W3:Y:S01]  /*0d50*/  LDG.E.U8 R26, desc[UR10][R26.64] ;  /* 0x0000000a1a1a7981 */ /* 0x000ee2000c1e1100 */
[----:B------:R-:W-:Y:S01]  /*0d60*/  IADD3 R20, P4, R102, R81, RZ ;  /* 0x0000005166147210 */ /* 0x000fe20007f9e0ff */
[----:B------:R-:W-:-:S02]  /*0d70*/  IMAD.X R19, R31, 0x1, R76, P2 ;  /* 0x000000011f137824 */ /* 0x000fc400010e064c */
[----:B------:R-:W4:Y:S01]  /*0d80*/  LDG.E.U8 R44, desc[UR10][R24.64] ;  /* 0x0000000a182c7981 */ /* 0x000f22000c1e1100 */
[----:B0-----:R-:W-:Y:S01]  /*0d90*/  IADD3 R28, P2, R102, R83, RZ ;  /* 0x00000053661c7210 */ /* 0x001fe20007f5e0ff */
[C---:B------:R-:W-:Y:S02]  /*0da0*/  IMAD.X R23, R31.reuse, 0x1, R78, P3 ;  /* 0x000000011f177824 */ /* 0x040fe400018e064e */
[C---:B------:R-:W-:Y:S01]  /*0db0*/  IMAD.X R21, R31.reuse, 0x1, R80, P4 ;  /* 0x000000011f157824 */ /* 0x040fe200020e0650 */
[----:B------:R-:W5:Y:S01]  /*0dc0*/  LDG.E.U8 R16, desc[UR10][R16.64] ;  /* 0x0000000a10107981 */ /* 0x000f62000c1e1100 */
[----:B------:R-:W-:-:S03]  /*0dd0*/  IMAD.X R29, R31, 0x1, R82, P2 ;  /* 0x000000011f1d7824 */ /* 0x000fc600010e0652 */
[----:B------:R-:W5:Y:S04]  /*0de0*/  LDG.E.U8 R18, desc[UR10][R18.64] ;  /* 0x0000000a12127981 */ /* 0x000f68000c1e1100 */
[----:B------:R-:W5:Y:S04]  /*0df0*/  LDG.E.U8 R46, desc[UR10][R22.64] ;  /* 0x0000000a162e7981 */ /* 0x000f68000c1e1100 */
[----:B------:R-:W5:Y:S04]  /*0e00*/  LDG.E.U8 R60, desc[UR10][R20.64] ;  /* 0x0000000a143c7981 */ /* 0x000f68000c1e1100 */
[----:B------:R-:W5:Y:S01]  /*0e10*/  LDG.E.U8 R62, desc[UR10][R28.64] ;  /* 0x0000000a1c3e7981 */ /* 0x000f62000c1e1100 */
[----:B------:R-:W-:Y:S01]  /*0e20*/  LEA R113, R3, UR5, 0x1 ;  /* 0x0000000503717c11 */ /* 0x000fe2000f8e08ff */
[----:B------:R-:W-:Y:S01]  /*0e30*/  USHF.R.S32.HI UR8, URZ, 0x1f, UR4 ;  /* 0x0000001f3f087899 */ /* 0x000fe20008011404 */
[----:B------:R-:W-:Y:S01]  /*0e40*/  BAR.SYNC.DEFER_BLOCKING 0x0 ;  /* 0x0000000000007b1d */ /* 0x000fe20000010000 */
[----:B------:R-:W-:-:S02]  /*0e50*/  IADD3 R114, P4, R85, UR4, RZ ;  /* 0x0000000455727c10 */ /* 0x000fc4000ff9e0ff */
[----:B------:R-:W-:Y:S01]  /*0e60*/  VIADD R117, R113, 0x10 ;  /* 0x0000001071757836 */ /* 0x000fe20000000000 */
[----:B------:R-:W-:Y:S02]  /*0e70*/  IADD3 R116, P2, R89, UR4, RZ ;  /* 0x0000000459747c10 */ /* 0x000fe4000ff5e0ff */
[----:B------:R-:W-:Y:S02]  /*0e80*/  IADD3.X R115, R84, UR8, RZ, P4, !PT ;  /* 0x0000000854737c10 */ /* 0x000fe4000a7fe4ff */
[----:B------:R-:W-:Y:S01]  /*0e90*/  ISETP.GE.AND P4, PT, R108, R117, PT ;  /* 0x000000756c00720c */ /* 0x000fe20003f86270 */
[----:B--2---:R-:W-:Y:S04]  /*0ea0*/  STS.U8 [R107+UR6+0x800], R30 ;  /* 0x0008001e6b007988 */ /* 0x004fe80008000006 */
[----:B---3--:R-:W-:Y:S04]  /*0eb0*/  STS.U8 [R107+UR6+0x900], R26 ;  /* 0x0009001a6b007988 */ /* 0x008fe80008000006 */
[----:B----4-:R-:W-:Y:S04]  /*0ec0*/  STS.U8 [R107+UR6+0xa00], R44 ;  /* 0x000a002c6b007988 */ /* 0x010fe80008000006 */
[----:B-----5:R-:W-:Y:S04]  /*0ed0*/  STS.U8 [R107+UR6+0xb00], R16 ;  /* 0x000b00106b007988 */ /* 0x020fe80008000006 */
[----:B------:R-:W-:Y:S04]  /*0ee0*/  STS.U8 [R107+UR6+0xc00], R18 ;  /* 0x000c00126b007988 */ /* 0x000fe80008000006 */
[----:B------:R-:W-:Y:S04]  /*0ef0*/  STS.U8 [R107+UR6+0xd00], R46 ;  /* 0x000d002e6b007988 */ /* 0x000fe80008000006 */
[----:B------:R-:W-:Y:S04]  /*0f00*/  STS.U8 [R107+UR6+0xe00], R60 ;  /* 0x000e003c6b007988 */ /* 0x000fe80008000006 */
[----:B------:R-:W-:Y:S01]  /*0f10*/  STS.U8 [R107+UR6+0xf00], R62 ;  /* 0x000f003e6b007988 */ /* 0x000fe20008000006 */
[----:B------:R-:W-:Y:S06]  /*0f20*/  BAR.SYNC.DEFER_BLOCKING 0x0 ;  /* 0x0000000000007b1d */ /* 0x000fec0000010000 */
[----:B------:R-:W0:Y:S04]  /*0f30*/  LDSM.16.M88.4 R56, [R106+0x800] ;  /* 0x000800006a38783b */ /* 0x000e280000000200 */
[----:B------:R-:W1:Y:S04]  /*0f40*/  LDSM.16.MT88.4 R20, [R105] ;  /* 0x000000006914783b */ /* 0x000e680000004200 */
[----:B------:R-:W2:Y:S04]  /*0f50*/  LDSM.16.MT88.4 R48, [R105+0x400] ;  /* 0x000400006930783b */ /* 0x000ea80000004200 */
[----:B------:R-:W3:Y:S01]  /*0f60*/  LDSM.16.M88.4 R24, [R106+0xa00] ;  /* 0x000a00006a18783b */ /* 0x000ee20000000200 */
[----:B0-----:R-:W-:-:S02]  /*0f70*/  F2FP.F16.E4M3.UNPACK_B R44, R58 ;  /* 0x0000003aff2c723e */ /* 0x001fc400020006ff */
[----:B------:R-:W-:Y:S01]  /*0f80*/  F2FP.F16.E4M3.UNPACK_B R45, R59 ;  /* 0x0000003bff2d723e */ /* 0x000fe200020006ff */
[----:B-1----:R-:W-:Y:S01]  /*0f90*/  IMAD.MOV.U32 R16, RZ, RZ, R20 ;  /* 0x000000ffff107224 */ /* 0x002fe200078e0014 */
[-C--:B------:R-:W-:Y:S01]  /*0fa0*/  F2FP.F16.E4M3.UNPACK_B R64, R56.reuse ;  /* 0x00000038ff40723e */ /* 0x080fe200020006ff */
[----:B------:R-:W-:Y:S01]  /*0fb0*/  IMAD.MOV.U32 R17, RZ, RZ, R22 ;  /* 0x000000ffff117224 */ /* 0x000fe200078e0016 */
[-C--:B------:R-:W-:Y:S01]  /*0fc0*/  F2FP.F16.E4M3.UNPACK_B R65, R57.reuse ;  /* 0x00000039ff41723e */ /* 0x080fe200020006ff */
[----:B--2---:R-:W-:Y:S01]  /*0fd0*/  IMAD.MOV.U32 R18, RZ, RZ, R48 ;  /* 0x000000ffff127224 */ /* 0x004fe200078e0030 */
[----:B------:R-:W-:Y:S01]  /*0fe0*/  F2FP.F16.E4M3.UNPACK_B R74, R56.H1 ;  /* 0x00000038ff4a723e */ /* 0x000fe200030006ff */
[----:B------:R-:W-:Y:S01]  /*0ff0*/  IMAD.MOV.U32 R19, RZ, RZ, R50 ;  /* 0x000000ffff137224 */ /* 0x000fe200078e0032 */
[----:B------:R-:W-:Y:S01]  /*1000*/  F2FP.F16.E4M3.UNPACK_B R75, R57.H1 ;  /* 0x00000039ff4b723e */ /* 0x000fe200030006ff */
[----:B------:R-:W-:Y:S01]  /*1010*/  IMAD.MOV.U32 R28, RZ, RZ, R20 ;  /* 0x000000ffff1c7224 */ /* 0x000fe200078e0014 */
[----:B------:R-:W-:Y:S01]  /*1020*/  F2FP.F16.E4M3.UNPACK_B R72, R58.H1 ;  /* 0x0000003aff48723e */ /* 0x000fe200030006ff */
[----:B------:R-:W-:Y:S01]  /*1030*/  IMAD.MOV.U32 R29, RZ, RZ, R22 ;  /* 0x000000ffff1d7224 */ /* 0x000fe200078e0016 */
[----:B------:R-:W-:Y:S01]  /*1040*/  F2FP.F16.E4M3.UNPACK_B R73, R59.H1 ;  /* 0x0000003bff49723e */ /* 0x000fe200030006ff */
[----:B------:R-:W-:Y:S01]  /*1050*/  IMAD.MOV.U32 R30, RZ, RZ, R48 ;  /* 0x000000ffff1e7224 */ /* 0x000fe200078e0030 */
[----:B------:R-:W-:Y:S01]  /*1060*/  HMMA.16816.F32 R44, R16, R44, RZ ;  /* 0x0000002c102c723c */ /* 0x000fe200000018ff */
[----:B------:R-:W0:Y:S01]  /*1070*/  LDSM.16.M88.4 R16, [R106+0xc00] ;  /* 0x000c00006a10783b */ /* 0x000e220000000200 */
[----:B------:R-:W-:Y:S01]  /*1080*/  IMAD.MOV.U32 R31, RZ, RZ, R50 ;  /* 0x000000ffff1f7224 */ /* 0x000fe200078e0032 */
[----:B---3--:R-:W-:Y:S01]  /*1090*/  F2FP.F16.E4M3.UNPACK_B R70, R24 ;  /* 0x00000018ff46723e */ /* 0x008fe200020006ff */
[----:B------:R-:W-:Y:S01]  /*10a0*/  IMAD.MOV.U32 R60, RZ, RZ, R20 ;  /* 0x000000ffff3c7224 */ /* 0x000fe200078e0014 */
[----:B------:R-:W-:Y:S01]  /*10b0*/  F2FP.F16.E4M3.UNPACK_B R71, R25 ;  /* 0x00000019ff47723e */ /* 0x000fe200020006ff */
[----:B------:R-:W-:Y:S01]  /*10c0*/  IMAD.MOV.U32 R61, RZ, RZ, R22 ;  /* 0x000000ffff3d7224 */ /* 0x000fe200078e0016 */
[----:B------:R-:W-:Y:S01]  /*10d0*/  F2FP.F16.E4M3.UNPACK_B R68, R26 ;  /* 0x0000001aff44723e */ /* 0x000fe200020006ff */
[----:B------:R-:W-:Y:S01]  /*10e0*/  IMAD.MOV.U32 R62, RZ, RZ, R48 ;  /* 0x000000ffff3e7224 */ /* 0x000fe200078e0030 */
[C---:B------:R-:W-:Y:S01]  /*10f0*/  HMMA.16816.F32 R64, R28.reuse, R64, RZ ;  /* 0x000000401c40723c */ /* 0x040fe200000018ff */
[----:B------:R-:W-:Y:S01]  /*1100*/  F2FP.F16.E4M3.UNPACK_B R69, R27 ;  /* 0x0000001bff45723e */ /* 0x000fe200020006ff */
[----:B------:R-:W-:Y:S01]  /*1110*/  IMAD.MOV.U32 R63, RZ, RZ, R50 ;  /* 0x000000ffff3f7224 */ /* 0x000fe200078e0032 */
[----:B------:R-:W-:Y:S01]  /*1120*/  F2FP.F16.E4M3.UNPACK_B R90, R24.H1 ;  /* 0x00000018ff5a723e */ /* 0x000fe200030006ff */
[----:B------:R-:W-:Y:S01]  /*1130*/  IMAD.MOV.U32 R56, RZ, RZ, R21 ;  /* 0x000000ffff387224 */ /* 0x000fe200078e0015 */
[----:B------:R-:W-:Y:S01]  /*1140*/  F2FP.F16.E4M3.UNPACK_B R91, R25.H1 ;  /* 0x00000019ff5b723e */ /* 0x000fe200030006ff */
[----:B------:R-:W-:Y:S01]  /*1150*/  IMAD.MOV.U32 R57, RZ, RZ, R23 ;  /* 0x000000ffff397224 */ /* 0x000fe200078e0017 */
[----:B------:R-:W-:Y:S01]  /*1160*/  HMMA.16816.F32 R28, R28, R70, RZ ;  /* 0x000000461c1c723c */ /* 0x000fe200000018ff */
[----:B------:R-:W-:-:S02]  /*1170*/  IMAD.MOV.U32 R58, RZ, RZ, R49 ;  /* 0x000000ffff3a7224 */ /* 0x000fc400078e0031 */
[----:B------:R-:W-:Y:S02]  /*1180*/  IMAD.MOV.U32 R59, RZ, RZ, R51 ;  /* 0x000000ffff3b7224 */ /* 0x000fe400078e0033 */
[----:B------:R-:W-:Y:S01]  /*1190*/  IMAD.MOV.U32 R24, RZ, RZ, R20 ;  /* 0x000000ffff187224 */ /* 0x000fe200078e0014 */
[----:B------:R-:W-:Y:S01]  /*11a0*/  HMMA.16816.F32 R60, R60, R68, RZ ;  /* 0x000000443c3c723c */ /* 0x000fe200000018ff */
[----:B------:R-:W-:Y:S02]  /*11b0*/  IMAD.MOV.U32 R70, RZ, RZ, R49 ;  /* 0x000000ffff467224 */ /* 0x000fe400078e0031 */
[----:B------:R-:W-:Y:S02]  /*11c0*/  IMAD.MOV.U32 R71, RZ, RZ, R51 ;  /* 0x000000ffff477224 */ /* 0x000fe400078e0033 */
[----:B------:R-:W-:Y:S01]  /*11d0*/  IMAD.MOV.U32 R25, RZ, RZ, R22 ;  /* 0x000000ffff197224 */ /* 0x000fe200078e0016 */
[----:B------:R-:W-:Y:S01]  /*11e0*/  HMMA.16816.F32 R44, R56, R72, R44 ;  /* 0x00000048382c723c */ /* 0x000fe2000000182c */
[----:B------:R-:W-:Y:S01]  /*11f0*/  IMAD.MOV.U32 R68, RZ, RZ, R21 ;  /* 0x000000ffff447224 */ /* 0x000fe200078e0015 */
[----:B------:R-:W1:Y:S01]  /*1200*/  LDSM.16.M88.4 R56, [R106+0xe00] ;  /* 0x000e00006a38783b */ /* 0x000e620000000200 */
[----:B------:R-:W-:-:S04]  /*1210*/  IMAD.MOV.U32 R69, RZ, RZ, R23 ;  /* 0x000000ffff457224 */ /* 0x000fc800078e0017 */
[----:B------:R-:W-:Y:S01]  /*1220*/  F2FP.F16.E4M3.UNPACK_B R72, R26.H1 ;  /* 0x0000001aff48723e */ /* 0x000fe200030006ff */
[----:B------:R-:W-:Y:S01]  /*1230*/  IMAD.MOV.U32 R26, RZ, RZ, R48 ;  /* 0x000000ffff1a7224 */ /* 0x000fe200078e0030 */
[----:B------:R-:W-:Y:S01]  /*1240*/  F2FP.F16.E4M3.UNPACK_B R73, R27.H1 ;  /* 0x0000001bff49723e */ /* 0x000fe200030006ff */
[----:B------:R-:W-:Y:S01]  /*1250*/  HMMA.16816.F32 R64, R68, R74, R64 ;  /* 0x0000004a4440723c */ /* 0x000fe20000001840 */
[----:B------:R-:W-:-:S05]  /*1260*/  IMAD.MOV.U32 R27, RZ, RZ, R50 ;  /* 0x000000ffff1b7224 */ /* 0x000fca00078e0032 */
[C---:B------:R-:W-:Y:S01]  /*1270*/  HMMA.16816.F32 R28, R68.reuse, R90, R28 ;  /* 0x0000005a441c723c */ /* 0x040fe2000000181c */
[-C--:B0-----:R-:W-:Y:S02]  /*1280*/  F2FP.F16.E4M3.UNPACK_B R74, R16.reuse ;  /* 0x00000010ff4a723e */ /* 0x081fe400020006ff */
[----:B------:R-:W-:Y:S02]  /*1290*/  F2FP.F16.E4M3.UNPACK_B R75, R17 ;  /* 0x00000011ff4b723e */ /* 0x000fe400020006ff */
[----:B------:R-:W-:Y:S01]  /*12a0*/  F2FP.F16.E4M3.UNPACK_B R16, R16.H1 ;  /* 0x00000010ff10723e */ /* 0x000fe200030006ff */
[----:B------:R-:W-:Y:S01]  /*12b0*/  HMMA.16816.F32 R60, R68, R72, R60 ;  /* 0x00000048443c723c */ /* 0x000fe2000000183c */
[----:B------:R-:W-:Y:S02]  /*12c0*/  F2FP.F16.E4M3.UNPACK_B R90, R18 ;  /* 0x00000012ff5a723e */ /* 0x000fe400020006ff */
[----:B------:R-:W-:Y:S02]  /*12d0*/  F2FP.F16.E4M3.UNPACK_B R91, R19 ;  /* 0x00000013ff5b723e */ /* 0x000fe400020006ff */
[----:B------:R-:W-:Y:S01]  /*12e0*/  F2FP.F16.E4M3.UNPACK_B R17, R17.H1 ;  /* 0x00000011ff11723e */ /* 0x000fe200030006ff */
[----:B------:R-:W-:Y:S01]  /*12f0*/  HMMA.16816.F32 R24, R24, R74, RZ ;  /* 0x0000004a1818723c */ /* 0x000fe200000018ff */
[----:B------:R-:W-:-:S02]  /*1300*/  IMAD.MOV.U32 R72, RZ, RZ, R20 ;  /* 0x000000ffff487224 */ /* 0x000fc400078e0014 */
[----:B------:R-:W-:-:S04]  /*1310*/  IMAD.MOV.U32 R73, RZ, RZ, R22 ;  /* 0x000000ffff497224 */ /* 0x000fc800078e0016 */
[----:B------:R-:W-:Y:S02]  /*1320*/  IMAD.MOV.U32 R74, RZ, RZ, R48 ;  /* 0x000000ffff4a7224 */ /* 0x000fe400078e0030 */
[----:B------:R-:W-:-:S07]  /*1330*/  IMAD.MOV.U32 R75, RZ, RZ, R50 ;  /* 0x000000ffff4b7224 */ /* 0x000fce00078e0032 */
[----:B------:R-:W-:Y:S07]  /*1340*/  HMMA.16816.F32 R72, R72, R90, RZ ;  /* 0x0000005a4848723c */ /* 0x000fee00000018ff */
[----:B------:R-:W-:Y:S01]  /*1350*/  F2FP.F16.E4M3.UNPACK_B R90, R18.H1 ;  /* 0x00000012ff5a723e */ /* 0x000fe200030006ff */
[----:B------:R-:W-:Y:S01]  /*1360*/  HMMA.16816.F32 R24, R68, R16, R24 ;  /* 0x000000104418723c */ /* 0x000fe20000001818 */
[----:B------:R-:W-:-:S06]  /*1370*/  F2FP.F16.E4M3.UNPACK_B R91, R19.H1 ;  /* 0x00000013ff5b723e */ /* 0x000fcc00030006ff */
[-C--:B-1----:R-:W-:Y:S01]  /*1380*/  F2FP.F16.E4M3.UNPACK_B R16, R56.reuse ;  /* 0x00000038ff10723e */ /* 0x082fe200020006ff */
[----:B------:R-:W-:Y:S01]  /*1390*/  IMAD.MOV.U32 R68, RZ, RZ, R20 ;  /* 0x000000ffff447224 */ /* 0x000fe200078e0014 */
[-C--:B------:R-:W-:Y:S01]  /*13a0*/  F2FP.F16.E4M3.UNPACK_B R17, R57.reuse ;  /* 0x00000039ff11723e */ /* 0x080fe200020006ff */
[----:B------:R-:W-:Y:S01]  /*13b0*/  IMAD.MOV.U32 R69, RZ, RZ, R22 ;  /* 0x000000ffff457224 */ /* 0x000fe200078e0016 */
[----:B------:R-:W-:Y:S01]  /*13c0*/  F2FP.F16.E4M3.UNPACK_B R56, R56.H1 ;  /* 0x00000038ff38723e */ /* 0x000fe200030006ff */
[----:B------:R-:W-:Y:S01]  /*13d0*/  IMAD.MOV.U32 R70, RZ, RZ, R48 ;  /* 0x000000ffff467224 */ /* 0x000fe200078e0030 */
[----:B------:R-:W-:Y:S01]  /*13e0*/  F2FP.F16.E4M3.UNPACK_B R57, R57.H1 ;  /* 0x00000039ff39723e */ /* 0x000fe200030006ff */
[----:B------:R-:W-:-:S07]  /*13f0*/  IMAD.MOV.U32 R71, RZ, RZ, R50 ;  /* 0x000000ffff477224 */ /* 0x000fce00078e0032 */
[----:B------:R-:W-:Y:S07]  /*1400*/  HMMA.16816.F32 R16, R68, R16, RZ ;  /* 0x000000104410723c */ /* 0x000fee00000018ff */
[----:B------:R-:W-:Y:S02]  /*1410*/  IMAD.MOV.U32 R68, RZ, RZ, R21 ;  /* 0x000000ffff447224 */ /* 0x000fe400078e0015 */
[----:B------:R-:W-:Y:S02]  /*1420*/  IMAD.MOV.U32 R69, RZ, RZ, R23 ;  /* 0x000000ffff457224 */ /* 0x000fe400078e0017 */
[----:B------:R-:W-:-:S02]  /*1430*/  IMAD.MOV.U32 R70, RZ, RZ, R49 ;  /* 0x000000ffff467224 */ /* 0x000fc400078e0031 */
[----:B------:R-:W-:-:S07]  /*1440*/  IMAD.MOV.U32 R71, RZ, RZ, R51 ;  /* 0x000000ffff477224 */ /* 0x000fce00078e0033 */
[C---:B------:R-:W-:Y:S06]  /*1450*/  HMMA.16816.F32 R72, R68.reuse, R90, R72 ;  /* 0x0000005a4448723c */ /* 0x040fec0000001848 */
[----:B------:R-:W-:Y:S01]  /*1460*/  HMMA.16816.F32 R16, R68, R56, R16 ;  /* 0x000000384410723c */ /* 0x000fe20000001810 */
[----:B------:R-:W-:Y:S01]  /*1470*/  VIADD R91, R113, 0x9 ;  /* 0x00000009715b7836 */ /* 0x000fe20000000000 */
[----:B------:R-:W-:-:S04]  /*1480*/  IADD3 R90, P6, R87, UR4, RZ ;  /* 0x00000004575a7c10 */ /* 0x000fc8000ffde0ff */
[-C--:B------:R-:W-:Y:S01]  /*1490*/  ISETP.GE.AND P5, PT, R4, R91.reuse, PT ;  /* 0x0000005b0400720c */ /* 0x080fe20003fa6270 */
[----:B------:R-:W-:Y:S01]  /*14a0*/  IMAD.MOV.U32 R68, RZ, RZ, R20 ;  /* 0x000000ffff447224 */ /* 0x000fe200078e0014 */
[----:B------:R-:W-:Y:S01]  /*14b0*/  ISETP.GE.AND P3, PT, R108, R91, PT ;  /* 0x0000005b6c00720c */ /* 0x000fe20003f66270 */
[----:B------:R-:W-:Y:S01]  /*14c0*/  IMAD.MOV.U32 R69, RZ, RZ, R22 ;  /* 0x000000ffff457224 */ /* 0x000fe200078e0016 */
[----:B------:R-:W-:Y:S01]  /*14d0*/  IADD3.X R91, R86, UR8, RZ, P6, !PT ;  /* 0x00000008565b7c10 */ /* 0x000fe2000b7fe4ff */
[----:B------:R-:W-:Y:S01]  /*14e0*/  IMAD.MOV.U32 R70, RZ, RZ, R48 ;  /* 0x000000ffff467224 */ /* 0x000fe200078e0030 */
[----:B------:R-:W-:Y:S01]  /*14f0*/  ISETP.GE.AND P6, PT, R4, R117, PT ;  /* 0x000000750400720c */ /* 0x000fe20003fc6270 */
[----:B------:R-:W-:Y:S01]  /*1500*/  IMAD.MOV.U32 R71, RZ, RZ, R50 ;  /* 0x000000ffff477224 */ /* 0x000fe200078e0032 */
[----:B------:R-:W-:Y:S02]  /*1510*/  IADD3.X R117, R88, UR8, RZ, P2, !PT ;  /* 0x0000000858757c10 */ /* 0x000fe400097fe4ff */
[----:B------:R-:W-:-:S02]  /*1520*/  F2FP.F16.E4M3.UNPACK_B R56, R58 ;  /* 0x0000003aff38723e */ /* 0x000fc400020006ff */
[----:B------:R-:W-:Y:S01]  /*1530*/  F2FP.F16.E4M3.UNPACK_B R57, R59 ;  /* 0x0000003bff39723e */ /* 0x000fe200020006ff */
[----:B------:R-:W-:Y:S01]  /*1540*/  FMUL R20, R45, UR12 ;  /* 0x0000000c2d147c20 */ /* 0x000fe20008400000 */
[----:B------:R-:W-:Y:S01]  /*1550*/  IADD3 R118, P2, R93, UR4, RZ ;  /* 0x000000045d767c10 */ /* 0x000fe2000ff5e0ff */
[----:B------:R0:W2:Y:S03]  /*1560*/  LDG.E.U8 R48, desc[UR10][R114.64] ;  /* 0x0000000a72307981 */ /* 0x0000a6000c1e1100 */
[----:B------:R-:W-:Y:S01]  /*1570*/  IADD3.X R119, R92, UR8, RZ, P2, !PT ;  /* 0x000000085c777c10 */ /* 0x000fe200097fe4ff */
[----:B------:R-:W-:Y:S01]  /*1580*/  HMMA.16816.F32 R68, R68, R56, RZ ;  /* 0x000000384444723c */ /* 0x000fe200000018ff */
[----:B------:R-:W-:Y:S01]  /*1590*/  IADD3 R124, P2, R95, UR4, RZ ;  /* 0x000000045f7c7c10 */ /* 0x000fe2000ff5e0ff */
[----:B------:R-:W-:Y:S01]  /*15a0*/  FMUL R28, R28, UR12 ;  /* 0x0000000c1c1c7c20 */ /* 0x000fe20008400000 */
[----:B------:R1:W3:Y:S02]  /*15b0*/  LDG.E.U8 R50, desc[UR10][R116.64] ;  /* 0x0000000a74327981 */ /* 0x0002e4000c1e1100 */
[----:B------:R-:W-:-:S02]  /*15c0*/  IADD3.X R125, R94, UR8, RZ, P2, !PT ;  /* 0x000000085e7d7c10 */ /* 0x000fc400097fe4ff */
[----:B------:R-:W-:Y:S01]  /*15d0*/  IADD3 R122, P2, R97, UR4, RZ ;  /* 0x00000004617a7c10 */ /* 0x000fe2000ff5e0ff */
[----:B------:R-:W-:Y:S01]  /*15e0*/  VIADD R45, R113, 0x11 ;  /* 0x00000011712d7836 */ /* 0x000fe20000000000 */
[----:B0-----:R-:W-:Y:S01]  /*15f0*/  FSEL R114, R20, -INF , P5 ;  /* 0xff80000014727808 */ /* 0x001fe20002800000 */
[----:B------:R-:W4:Y:S01]  /*1600*/  LDG.E.U8 R91, desc[UR10][R90.64] ;  /* 0x0000000a5a5b7981 */ /* 0x000f22000c1e1100 */
[----:B------:R-:W-:Y:S02]  /*1610*/  IADD3.X R123, R96, UR8, RZ, P2, !PT ;  /* 0x00000008607b7c10 */ /* 0x000fe400097fe4ff */
[----:B------:R-:W-:Y:S01]  /*1620*/  IADD3 R120, P2, R99, UR4, RZ ;  /* 0x0000000463787c10 */ /* 0x000fe2000ff5e0ff */
[----:B------:R-:W5:Y:S03]  /*1630*/  LDG.E.U8 R119, desc[UR10][R118.64] ;  /* 0x0000000a76777981 */ /* 0x000f66000c1e1100 */
[----:B------:R-:W-:Y:S01]  /*1640*/  IADD3.X R121, R98, UR8, RZ, P2, !PT ;  /* 0x0000000862797c10 */ /* 0x000fe200097fe4ff */
[----:B------:R-:W5:Y:S01]  /*1650*/  LDG.E.U8 R115, desc[UR10][R122.64] ;  /* 0x0000000a7a737981 */ /* 0x000f62000c1e1100 */
[----:B------:R-:W-:-:S02]  /*1660*/  IADD3 R56, P2, R101, UR4, RZ ;  /* 0x0000000465387c10 */ /* 0x000fc4000ff5e0ff */
[-C--:B------:R-:W-:Y:S01]  /*1670*/  ISETP.GE.AND P5, PT, R108, R45.reuse, PT ;  /* 0x0000002d6c00720c */ /* 0x080fe20003fa6270 */
[----:B------:R0:W4:Y:S01]  /*1680*/  LDG.E.U8 R90, desc[UR10][R124.64] ;  /* 0x0000000a7c5a7981 */ /* 0x000122000c1e1100 */
[----:B------:R-:W-:Y:S02]  /*1690*/  IADD3.X R57, R100, UR8, RZ, P2, !PT ;  /* 0x0000000864397c10 */ /* 0x000fe400097fe4ff */
[----:B------:R-:W-:Y:S01]  /*16a0*/  ISETP.GE.AND P2, PT, R4, R45, PT ;  /* 0x0000002d0400720c */ /* 0x000fe20003f46270 */
[----:B------:R-:W-:Y:S01]  /*16b0*/  FMUL R45, R47, UR12 ;  /* 0x0000000c2f2d7c20 */ /* 0x000fe20008400000 */
[----:B------:R-:W-:Y:S01]  /*16c0*/  VIADD R47, R113, 0x18 ;  /* 0x00000018712f7836 */ /* 0x000fe20000000000 */
[----:B-1----:R-:W-:Y:S02]  /*16d0*/  FSEL R116, R28, -INF , P6 ;  /* 0xff8000001c747808 */ /* 0x002fe40003000000 */
[----:B------:R1:W5:Y:S01]  /*16e0*/  LDG.E.U8 R28, desc[UR10][R120.64] ;  /* 0x0000000a781c7981 */ /* 0x000362000c1e1100 */
[----:B------:R-:W-:-:S02]  /*16f0*/  FSEL R45, R45, -INF , P3 ;  /* 0xff8000002d2d7808 */ /* 0x000fc40001800000 */
[-C--:B------:R-:W-:Y:S02]  /*1700*/  ISETP.GE.AND P3, PT, R4, R47.reuse, PT ;  /* 0x0000002f0400720c */ /* 0x080fe40003f66270 */
[----:B------:R-:W-:Y:S02]  /*1710*/  ISETP.GE.AND P6, PT, R108, R47, PT ;  /* 0x0000002f6c00720c */ /* 0x000fe40003fc6270 */
[----:B------:R1:W5:Y:S01]  /*1720*/  LDG.E.U8 R47, desc[UR10][R56.64] ;  /* 0x0000000a382f7981 */ /* 0x000362000c1e1100 */
[----:B------:R-:W-:Y:S01]  /*1730*/  IMAD.MOV.U32 R20, RZ, RZ, R21 ;  /* 0x000000ffff147224 */ /* 0x000fe200078e0015 */
[----:B------:R-:W-:Y:S01]  /*1740*/  F2FP.F16.E4M3.UNPACK_B R58, R58.H1 ;  /* 0x0000003aff3a723e */ /* 0x000fe200030006ff */
[----:B------:R-:W-:Y:S01]  /*1750*/  IMAD.MOV.U32 R21, RZ, RZ, R23 ;  /* 0x000000ffff157224 */ /* 0x000fe200078e0017 */
[----:B------:R-:W-:Y:S01]  /*1760*/  F2FP.F16.E4M3.UNPACK_B R59, R59.H1 ;  /* 0x0000003bff3b723e */ /* 0x000fe200030006ff */
[----:B------:R-:W-:Y:S02]  /*1770*/  IMAD.MOV.U32 R22, RZ, RZ, R49 ;  /* 0x000000ffff167224 */ /* 0x000fe400078e0031 */
[----:B------:R-:W-:Y:S01]  /*1780*/  FMUL R31, R31, UR12 ;  /* 0x0000000c1f1f7c20 */ /* 0x000fe20008400000 */
[----:B------:R-:W-:-:S02]  /*1790*/  IMAD.MOV.U32 R23, RZ, RZ, R51 ;  /* 0x000000ffff177224 */ /* 0x000fc400078e0033 */
[----:B------:R-:W-:Y:S01]  /*17a0*/  FMUL R62, R62, UR12 ;  /* 0x0000000c3e3e7c20 */ /* 0x000fe20008400000 */
[----:B------:R-:W-:Y:S02]  /*17b0*/  VIADD R49, R113, 0x19 ;  /* 0x0000001971317836 */ /* 0x000fe40000000000 */
[----:B------:R-:W-:Y:S01]  /*17c0*/  FMUL R63, R63, UR12 ;  /* 0x0000000c3f3f7c20 */ /* 0x000fe20008400000 */
[----:B------:R-:W-:Y:S02]  /*17d0*/  FSEL R31, R31, -INF , P5 ;  /* 0xff8000001f1f7808 */ /* 0x000fe40002800000 */
[----:B0-----:R-:W-:Y:S01]  /*17e0*/  LOP3.LUT R125, R113, 0x28, RZ, 0xfc, !PT ;  /* 0x00000028717d7812 */ /* 0x001fe200078efcff */
[----:B------:R-:W-:Y:S01]  /*17f0*/  HMMA.16816.F32 R20, R20, R58, R68 ;  /* 0x0000003a1414723c */ /* 0x000fe20000001844 */
[----:B------:R-:W-:Y:S01]  /*1800*/  ISETP.GE.AND P5, PT, R108, R49, PT ;  /* 0x000000316c00720c */ /* 0x000fe20003fa6270 */
[----:B------:R-:W-:Y:S01]  /*1810*/  FMUL R27, R27, UR12 ;  /* 0x0000000c1b1b7c20 */ /* 0x000fe20008400000 */
[----:B------:R-:W-:Y:S01]  /*1820*/  FMUL R74, R74, UR12 ;  /* 0x0000000c4a4a7c20 */ /* 0x000fe20008400000 */
[----:B------:R-:W-:Y:S01]  /*1830*/  FMUL R66, R66, UR12 ;  /* 0x0000000c42427c20 */ /* 0x000fe20008400000 */
[----:B------:R-:W-:Y:S01]  /*1840*/  FMUL R117, R67, UR12 ;  /* 0x0000000c43757c20 */ /* 0x000fe20008400000 */
[----:B-1----:R-:W-:Y:S01]  /*1850*/  FMUL R121, R46, UR12 ;  /* 0x0000000c2e797c20 */ /* 0x002fe20008400000 */
[----:B------:R-:W-:Y:S01]  /*1860*/  LOP3.LUT R68, R113, 0x21, RZ, 0xfc, !PT ;  /* 0x0000002171447812 */ /* 0x000fe200078efcff */
[----:B------:R-:W-:Y:S01]  /*1870*/  FMUL R30, R30, UR12 ;  /* 0x0000000c1e1e7c20 */ /* 0x000fe20008400000 */
[----:B------:R-:W-:Y:S01]  /*1880*/  FSEL R69, R62, -INF , P6 ;  /* 0xff8000003e457808 */ /* 0x000fe20003000000 */
[----:B------:R-:W-:Y:S01]  /*1890*/  FMUL R18, R18, UR12 ;  /* 0x0000000c12127c20 */ /* 0x000fe20008400000 */
[----:B------:R-:W-:Y:S01]  /*18a0*/  ISETP.GE.AND P6, PT, R108, R68, PT ;  /* 0x000000446c00720c */ /* 0x000fe20003fc6270 */
[----:B------:R-:W-:Y:S01]  /*18b0*/  FMUL R19, R19, UR12 ;  /* 0x0000000c13137c20 */ /* 0x000fe20008400000 */
[----:B------:R-:W-:Y:S01]  /*18c0*/  FSEL R63, R63, -INF , P5 ;  /* 0xff8000003f3f7808 */ /* 0x000fe20002800000 */
[----:B------:R-:W-:Y:S01]  /*18d0*/  FMUL R26, R26, UR12 ;  /* 0x0000000c1a1a7c20 */ /* 0x000fe20008400000 */
[----:B------:R-:W-:Y:S01]  /*18e0*/  ISETP.GE.AND P5, PT, R108, R125, PT ;  /* 0x0000007d6c00720c */ /* 0x000fe20003fa6270 */
[----:B------:R-:W-:Y:S01]  /*18f0*/  FMUL R29, R29, UR12 ;  /* 0x0000000c1d1d7c20 */ /* 0x000fe20008400000 */
[----:B------:R-:W-:Y:S01]  /*1900*/  FSEL R59, R27, -INF , P6 ;  /* 0xff8000001b3b7808 */ /* 0x000fe20003000000 */
[----:B------:R-:W-:Y:S01]  /*1910*/  FMUL R60, R60, UR12 ;  /* 0x0000000c3c3c7c20 */ /* 0x000fe20008400000 */
[-C--:B------:R-:W-:Y:S01]  /*1920*/  ISETP.GE.AND P6, PT, R108, R113.reuse, PT ;  /* 0x000000716c00720c */ /* 0x080fe20003fc6270 */
[----:B------:R-:W-:Y:S01]  /*1930*/  FMUL R61, R61, UR12 ;  /* 0x0000000c3d3d7c20 */ /* 0x000fe20008400000 */
[----:B------:R-:W-:Y:S01]  /*1940*/  FSEL R67, R74, -INF , P5 ;  /* 0xff8000004a437808 */ /* 0x000fe20002800000 */
[----:B------:R-:W-:Y:S01]  /*1950*/  FMUL R24, R24, UR12 ;  /* 0x0000000c18187c20 */ /* 0x000fe20008400000 */
[-C--:B------:R-:W-:Y:S01]  /*1960*/  ISETP.GT.AND P5, PT, R108, R113.reuse, PT ;  /* 0x000000716c00720c */ /* 0x080fe20003fa4270 */
[----:B------:R-:W-:Y:S01]  /*1970*/  FMUL R25, R25, UR12 ;  /* 0x0000000c19197c20 */ /* 0x000fe20008400000 */
[----:B------:R-:W-:Y:S01]  /*1980*/  FSEL R46, R66, -INF , P6 ;  /* 0xff800000422e7808 */ /* 0x000fe20003000000 */
[----:B------:R-:W-:Y:S01]  /*1990*/  FMUL R73, R73, UR12 ;  /* 0x0000000c49497c20 */ /* 0x000fe20008400000 */
[----:B------:R-:W-:Y:S01]  /*19a0*/  ISETP.GE.AND P6, PT, R4, R113, PT ;  /* 0x000000710400720c */ /* 0x000fe20003fc6270 */
[----:B------:R-:W-:Y:S01]  /*19b0*/  FMUL R17, R17, UR12 ;  /* 0x0000000c11117c20 */ /* 0x000fe20008400000 */
[----:B------:R-:W-:Y:S01]  /*19c0*/  FSEL R117, R117, -INF , P5 ;  /* 0xff80000075757808 */ /* 0x000fe20002800000 */
[----:B------:R-:W-:Y:S01]  /*19d0*/  BAR.SYNC.DEFER_BLOCKING 0x0 ;  /* 0x0000000000007b1d */ /* 0x000fe20000010000 */
[----:B------:R-:W-:Y:S01]  /*19e0*/  LOP3.LUT R58, R113, 0x29, RZ, 0xfc, !PT ;  /* 0x00000029713a7812 */ /* 0x000fe200078efcff */
[----:B------:R-:W-:Y:S01]  /*19f0*/  FMUL R71, R75, UR12 ;  /* 0x0000000c4b477c20 */ /* 0x000fe20008400000 */
[----:B------:R-:W-:-:S02]  /*1a00*/  FSEL R121, R121, -INF , P6 ;  /* 0xff80000079797808 */ /* 0x000fc40003000000 */
[----:B------:R-:W-:Y:S02]  /*1a10*/  FMNMX R56, R46, R117, !PT ;  /* 0x000000752e387209 */ /* 0x000fe40007800000 */
[----:B------:R-:W-:Y:S02]  /*1a20*/  FSEL R51, R30, -INF , P4 ;  /* 0xff8000001e337808 */ /* 0x000fe40002000000 */
[----:B------:R-:W-:Y:S02]  /*1a30*/  ISETP.GE.AND P5, PT, R108, R58, PT ;  /* 0x0000003a6c00720c */ /* 0x000fe40003fa6270 */
[----:B------:R-:W-:Y:S02]  /*1a40*/  LOP3.LUT R30, R113, 0x30, RZ, 0xfc, !PT ;  /* 0x00000030711e7812 */ /* 0x000fe400078efcff */
[----:B------:R-:W-:Y:S02]  /*1a50*/  FMNMX R62, R121, R56, !PT ;  /* 0x00000038793e7209 */ /* 0x000fe40007800000 */
[----:B------:R-:W-:-:S02]  /*1a60*/  FSEL R71, R71, -INF , P5 ;  /* 0xff80000047477808 */ /* 0x000fc40002800000 */
[----:B------:R-:W-:Y:S02]  /*1a70*/  ISETP.GE.AND P5, PT, R108, R30, PT ;  /* 0x0000001e6c00720c */ /* 0x000fe40003fa6270 */
[----:B------:R-:W-:Y:S02]  /*1a80*/  FMNMX R62, R45, R62, !PT ;  /* 0x0000003e2d3e7209 */ /* 0x000fe40007800000 */
[----:B------:R-:W-:Y:S02]  /*1a90*/  LOP3.LUT R56, R113, 0x31, RZ, 0xfc, !PT ;  /* 0x0000003171387812 */ /* 0x000fe400078efcff */
[----:B------:R-:W-:Y:S02]  /*1aa0*/  FSEL R27, R18, -INF , P5 ;  /* 0xff800000121b7808 */ /* 0x000fe40002800000 */
[----:B------:R-:W-:Y:S02]  /*1ab0*/  FMNMX R18, R51, R62, !PT ;  /* 0x0000003e33127209 */ /* 0x000fe40007800000 */
[----:B------:R-:W-:-:S02]  /*1ac0*/  ISETP.GE.AND P5, PT, R108, R56, PT ;  /* 0x000000386c00720c */ /* 0x000fc40003fa6270 */
[----:B------:R-:W-:Y:S02]  /*1ad0*/  LOP3.LUT R62, R113, 0x20, RZ, 0xfc, !PT ;  /* 0x00000020713e7812 */ /* 0x000fe400078efcff */
[----:B------:R-:W-:Y:S02]  /*1ae0*/  FMNMX R18, R31, R18, !PT ;  /* 0x000000121f127209 */ /* 0x000fe40007800000 */
[----:B------:R-:W-:Y:S02]  /*1af0*/  ISETP.GE.AND P4, PT, R4, R49, PT ;  /* 0x000000310400720c */ /* 0x000fe40003f86270 */
[----:B------:R-:W-:Y:S02]  /*1b00*/  FSEL R49, R19, -INF , P5 ;  /* 0xff80000013317808 */ /* 0x000fe40002800000 */
[----:B------:R-:W-:Y:S02]  /*1b10*/  ISETP.GE.AND P5, PT, R108, R62, PT ;  /* 0x0000003e6c00720c */ /* 0x000fe40003fa6270 */
[----:B------:R-:W-:-:S02]  /*1b20*/  FMNMX R18, R69, R18, !PT ;  /* 0x0000001245127209 */ /* 0x000fc40007800000 */
[----:B------:R-:W-:Y:S02]  /*1b30*/  FSEL R123, R26, -INF , P5 ;  /* 0xff8000001a7b7808 */ /* 0x000fe40002800000 */
[----:B------:R-:W-:Y:S02]  /*1b40*/  FMNMX R18, R63, R18, !PT ;  /* 0x000000123f127209 */ /* 0x000fe40007800000 */
[----:B------:R-:W-:Y:S02]  /*1b50*/  LOP3.LUT R26, R113, 0x38, RZ, 0xfc, !PT ;  /* 0x00000038711a7812 */ /* 0x000fe400078efcff */
[----:B------:R-:W-:Y:S01]  /*1b60*/  FMNMX R18, R123, R18, !PT ;  /* 0x000000127b127209 */ /* 0x000fe20007800000 */
[----:B------:R-:W-:Y:S01]  /*1b70*/  FMUL R22, R22, UR12 ;  /* 0x0000000c16167c20 */ /* 0x000fe20008400000 */
[----:B------:R-:W-:Y:S02]  /*1b80*/  ISETP.GE.AND P5, PT, R108, R26, PT ;  /* 0x0000001a6c00720c */ /* 0x000fe40003fa6270 */
[----:B------:R-:W-:-:S02]  /*1b90*/  FMNMX R18, R59, R18, !PT ;  /* 0x000000123b127209 */ /* 0x000fc40007800000 */
[----:B------:R-:W-:Y:S02]  /*1ba0*/  FSEL R57, R22, -INF , P5 ;  /* 0xff80000016397808 */ /* 0x000fe40002800000 */
[----:B------:R-:W-:Y:S01]  /*1bb0*/  FMNMX R22, R67, R18, !PT ;  /* 0x0000001243167209 */ /* 0x000fe20007800000 */
[----:B------:R-:W-:-:S03]  /*1bc0*/  FMUL R19, R64, UR12 ;  /* 0x0000000c40137c20 */ /* 0x000fc60008400000 */
[----:B------:R-:W-:Y:S01]  /*1bd0*/  FMNMX R22, R71, R22, !PT ;  /* 0x0000001647167209 */ /* 0x000fe20007800000 */
[----:B------:R-:W-:Y:S01]  /*1be0*/  FMUL R18, R65, UR12 ;  /* 0x0000000c41127c20 */ /* 0x000fe20008400000 */
[----:B------:R-:W-:Y:S01]  /*1bf0*/  FSEL R19, R19, -INF , P6 ;  /* 0xff80000013137808 */ /* 0x000fe20003000000 */
[----:B------:R-:W-:Y:S01]  /*1c00*/  FMUL R75, R23, UR12 ;  /* 0x0000000c174b7c20 */ /* 0x000fe20008400000 */
[----:B------:R-:W-:Y:S02]  /*1c10*/  ISETP.GT.AND P6, PT, R4, R113, PT ;  /* 0x000000710400720c */ /* 0x000fe40003fc4270 */
[----:B------:R-:W-:Y:S02]  /*1c20*/  FMNMX R22, R27, R22, !PT ;  /* 0x000000161b167209 */ /* 0x000fe40007800000 */
[C---:B------:R-:W-:Y:S01]  /*1c30*/  LOP3.LUT R23, R113.reuse, 0x39, RZ, 0xfc, !PT ;  /* 0x0000003971177812 */ /* 0x040fe200078efcff */
[----:B------:R-:W-:Y:S01]  /*1c40*/  VIADD R113, R113, 0x8 ;  /* 0x0000000871717836 */ /* 0x000fe20000000000 */
[----:B------:R-:W-:-:S02]  /*1c50*/  FSEL R18, R18, -INF , P6 ;  /* 0xff80000012127808 */ /* 0x000fc40003000000 */
[----:B------:R-:W-:Y:S02]  /*1c60*/  FMNMX R22, R49, R22, !PT ;  /* 0x0000001631167209 */ /* 0x000fe40007800000 */
[----:B------:R-:W-:Y:S02]  /*1c70*/  ISETP.GE.AND P6, PT, R108, R23, PT ;  /* 0x000000176c00720c */ /* 0x000fe40003fc6270 */
[----:B------:R-:W-:Y:S01]  /*1c80*/  FMNMX R64, R57, R22, !PT ;  /* 0x0000001639407209 */ /* 0x000fe20007800000 */
[----:B------:R-:W-:Y:S01]  /*1c90*/  FMUL R22, R44, UR12 ;  /* 0x0000000c2c167c20 */ /* 0x000fe20008400000 */
[----:B------:R-:W-:Y:S02]  /*1ca0*/  FSEL R75, R75, -INF , P6 ;  /* 0xff8000004b4b7808 */ /* 0x000fe40003000000 */
[----:B------:R-:W-:Y:S02]  /*1cb0*/  ISETP.GE.AND P6, PT, R4, R113, PT ;  /* 0x000000710400720c */ /* 0x000fe40003fc6270 */
[----:B------:R-:W-:-:S02]  /*1cc0*/  FMNMX R113, R19, R18, !PT ;  /* 0x0000001213717209 */ /* 0x000fc40007800000 */
[----:B------:R-:W-:Y:S02]  /*1cd0*/  FSEL R22, R22, -INF , P6 ;  /* 0xff80000016167808 */ /* 0x000fe40003000000 */
[----:B------:R-:W-:Y:S02]  /*1ce0*/  FMNMX R64, R75, R64, !PT ;  /* 0x000000404b407209 */ /* 0x000fe40007800000 */
[----:B------:R-:W-:-:S04]  /*1cf0*/  FMNMX R113, R22, R113, !PT ;  /* 0x0000007116717209 */ /* 0x000fc80007800000 */
[----:B------:R-:W-:Y:S01]  /*1d00*/  FMNMX R113, R114, R113, !PT ;  /* 0x0000007172717209 */ /* 0x000fe20007800000 */
[----:B------:R-:W0:Y:S01]  /*1d10*/  SHFL.BFLY PT, R65, R64, 0x2, 0x1f ;  /* 0x0c401f0040417f89 */ /* 0x000e2200000e0000 */
[----:B------:R-:W-:Y:S02]  /*1d20*/  FSEL R44, R29, -INF , P2 ;  /* 0xff8000001d2c7808 */ /* 0x000fe40001000000 */
[----:B------:R-:W-:Y:S02]  /*1d30*/  FMNMX R113, R116, R113, !PT ;  /* 0x0000007174717209 */ /* 0x000fe40007800000 */
[----:B------:R-:W-:Y:S02]  /*1d40*/  FSEL R118, R60, -INF , P3 ;  /* 0xff8000003c767808 */ /* 0x000fe40001800000 */
[----:B------:R-:W-:Y:S02]  /*1d50*/  FMNMX R113, R44, R113, !PT ;  /* 0x000000712c717209 */ /* 0x000fe40007800000 */
[----:B------:R-:W-:-:S02]  /*1d60*/  ISETP.GE.AND P2, PT, R4, R62, PT ;  /* 0x0000003e0400720c */ /* 0x000fc40003f46270 */
[----:B------:R-:W-:Y:S02]  /*1d70*/  FSEL R60, R61, -INF , P4 ;  /* 0xff8000003d3c7808 */ /* 0x000fe40002000000 */
[----:B------:R-:W-:Y:S02]  /*1d80*/  FMNMX R113, R118, R113, !PT ;  /* 0x0000007176717209 */ /* 0x000fe40007800000 */
[----:B------:R-:W-:Y:S02]  /*1d90*/  ISETP.GE.AND P5, PT, R4, R68, PT ;  /* 0x000000440400720c */ /* 0x000fe40003fa6270 */
[----:B------:R-:W-:Y:S02]  /*1da0*/  FSEL R68, R24, -INF , P2 ;  /* 0xff80000018447808 */ /* 0x000fe40001000000 */
[----:B------:R-:W-:Y:S01]  /*1db0*/  FMNMX R113, R60, R113, !PT ;  /* 0x000000713c717209 */ /* 0x000fe20007800000 */
[----:B------:R-:W-:Y:S01]  /*1dc0*/  FMUL R74, R72, UR12 ;  /* 0x0000000c484a7c20 */ /* 0x000fe20008400000 */
[----:B------:R-:W-:-:S02]  /*1dd0*/  ISETP.GE.AND P6, PT, R4, R125, PT ;  /* 0x0000007d0400720c */ /* 0x000fc40003fc6270 */
[----:B------:R-:W-:Y:S02]  /*1de0*/  FSEL R72, R25, -INF , P5 ;  /* 0xff80000019487808 */ /* 0x000fe40002800000 */
[----:B------:R-:W-:Y:S02]  /*1df0*/  FMNMX R113, R68, R113, !PT ;  /* 0x0000007144717209 */ /* 0x000fe40007800000 */
[----:B------:R-:W-:Y:S02]  /*1e00*/  ISETP.GE.AND P2, PT, R4, R58, PT ;  /* 0x0000003a0400720c */ /* 0x000fe40003f46270 */
[----:B------:R-:W-:Y:S02]  /*1e10*/  FSEL R74, R74, -INF , P6 ;  /* 0xff8000004a4a7808 */ /* 0x000fe40003000000 */
[----:B------:R-:W-:Y:S02]  /*1e20*/  FMNMX R113, R72, R113, !PT ;  /* 0x0000007148717209 */ /* 0x000fe40007800000 */
[----:B0-----:R-:W-:Y:S01]  /*1e30*/  FMNMX R29, R64, R65, !PT ;  /* 0x00000041401d7209 */ /* 0x001fe20007800000 */
[----:B------:R-:W-:Y:S01]  /*1e40*/  FMUL R64, R16, UR12 ;  /* 0x0000000c10407c20 */ /* 0x000fe20008400000 */
        /* <DEDUP_REMOVED lines=9> */
[----:B------:R-:W-:Y:S01]  /*1ee0*/  FMNMX R113, R64, R113, !PT ;  /* 0x0000007140717209 */ /* 0x000fe20007800000 */
[----:B------:R-:W-:Y:S01]  /*1ef0*/  FMUL R21, R21, UR12 ;  /* 0x0000000c15157c20 */ /* 0x000fe20008400000 */
[----:B------:R-:W-:Y:S02]  /*1f00*/  ISETP.GE.AND P2, PT, R4, R23, PT ;  /* 0x000000170400720c */ /* 0x000fe40003f46270 */
[----:B------:R-:W-:Y:S02]  /*1f10*/  FSEL R30, R20, -INF , P3 ;  /* 0xff800000141e7808 */ /* 0x000fe40001800000 */
[----:B------:R-:W-:Y:S02]  /*1f20*/  FMNMX R113, R24, R113, !PT ;  /* 0x0000007118717209 */ /* 0x000fe40007800000 */
[----:B------:R-:W-:-:S02]  /*1f30*/  FSEL R62, R21, -INF , P2 ;  /* 0xff800000153e7808 */ /* 0x000fc40001000000 */
[----:B------:R-:W-:-:S04]  /*1f40*/  FMNMX R113, R30, R113, !PT ;  /* 0x000000711e717209 */ /* 0x000fc80007800000 */
[----:B------:R-:W-:-:S05]  /*1f50*/  FMNMX R113, R62, R113, !PT ;  /* 0x000000713e717209 */ /* 0x000fca0007800000 */
[----:B------:R-:W0:Y:S04]  /*1f60*/  SHFL.BFLY PT, R26, R113, 0x2, 0x1f ;  /* 0x0c401f00711a7f89 */ /* 0x000e2800000e0000 */
[----:B------:R-:W1:Y:S01]  /*1f70*/  SHFL.BFLY PT, R58, R29, 0x1, 0x1f ;  /* 0x0c201f001d3a7f89 */ /* 0x000e6200000e0000 */
[----:B0-----:R-:W-:-:S05]  /*1f80*/  FMNMX R26, R113, R26, !PT ;  /* 0x0000001a711a7209 */ /* 0x001fca0007800000 */
[----:B------:R-:W0:Y:S01]  /*1f90*/  SHFL.BFLY PT, R23, R26, 0x1, 0x1f ;  /* 0x0c201f001a177f89 */ /* 0x000e2200000e0000 */
[----:B-1----:R-:W-:-:S04]  /*1fa0*/  FMNMX R58, R29, R58, !PT ;  /* 0x0000003a1d3a7209 */ /* 0x002fc80007800000 */
[----:B------:R-:W-:-:S05]  /*1fb0*/  FMNMX R58, R58, R111, !PT ;  /* 0x0000006f3a3a7209 */ /* 0x000fca0007800000 */
[----:B------:R-:W-:-:S04]  /*1fc0*/  FADD R59, R59, -R58 ;  /* 0x8000003a3b3b7221 */ /* 0x000fc80000000000 */
[----:B------:R-:W-:Y:S01]  /*1fd0*/  FMUL R29, R59, 1.4426950216293334961 ;  /* 0x3fb8aa3b3b1d7820 */ /* 0x000fe20000400000 */
[----:B0-----:R-:W-:-:S04]  /*1fe0*/  FMNMX R23, R26, R23, !PT ;  /* 0x000000171a177209 */ /* 0x001fc80007800000 */
[----:B------:R-:W-:Y:S01]  /*1ff0*/  FMNMX R59, R23, R112, !PT ;  /* 0x00000070173b7209 */ /* 0x000fe20007800000 */
[--C-:B------:R-:W-:Y:S01]  /*2000*/  FADD R46, R46, -R58.reuse ;  /* 0x8000003a2e2e7221 */ /* 0x100fe20000000000 */
[----:B------:R-:W-:-:S03]  /*2010*/  FADD R117, R117, -R58 ;  /* 0x8000003a75757221 */ /* 0x000fc60000000000 */
[----:B------:R-:W-:Y:S01]  /*2020*/  FADD R19, R19, -R59 ;  /* 0x8000003b13137221 */ /* 0x000fe20000000000 */
[----:B------:R-:W-:-:S03]  /*2030*/  FMUL R17, R46, 1.4426950216293334961 ;  /* 0x3fb8aa3b2e117820 */ /* 0x000fc60000400000 */
[----:B------:R-:W-:Y:S01]  /*2040*/  FMUL R23, R19, 1.4426950216293334961 ;  /* 0x3fb8aa3b13177820 */ /* 0x000fe20000400000 */
[--C-:B------:R-:W-:Y:S01]  /*2050*/  FADD R19, R18, -R59.reuse ;  /* 0x8000003b12137221 */ /* 0x100fe20000000000 */
[----:B------:R-:W-:Y:S01]  /*2060*/  FMUL R20, R117, 1.4426950216293334961 ;  /* 0x3fb8aa3b75147820 */ /* 0x000fe20000400000 */
[--C-:B------:R-:W-:Y:S01]  /*2070*/  FADD R121, R121, -R58.reuse ;  /* 0x8000003a79797221 */ /* 0x100fe20000000000 */
[--C-:B------:R-:W-:Y:S01]  /*2080*/  FADD R31, R31, -R58.reuse ;  /* 0x8000003a1f1f7221 */ /* 0x100fe20000000000 */
[----:B------:R-:W-:Y:S01]  /*2090*/  FMUL R19, R19, 1.4426950216293334961 ;  /* 0x3fb8aa3b13137820 */ /* 0x000fe20000400000 */
[--C-:B------:R-:W-:Y:S01]  /*20a0*/  FADD R22, R22, -R59.reuse ;  /* 0x8000003b16167221 */ /* 0x100fe20000000000 */
[----:B------:R-:W-:Y:S01]  /*20b0*/  FADD R114, R114, -R59 ;  /* 0x8000003b72727221 */ /* 0x000fe20000000000 */
[----:B------:R-:W-:Y:S01]  /*20c0*/  FADD R45, R45, -R58 ;  /* 0x8000003a2d2d7221 */ /* 0x000fe20000000000 */
[----:B------:R-:W-:Y:S01]  /*20d0*/  FMUL R21, R121, 1.4426950216293334961 ;  /* 0x3fb8aa3b79157820 */ /* 0x000fe20000400000 */
[----:B------:R-:W-:Y:S01]  /*20e0*/  MUFU.EX2 R17, R17 ;  /* 0x0000001100117308 */ /* 0x000fe20000000800 */
[----:B------:R-:W-:Y:S01]  /*20f0*/  FMUL R25, R31, 1.4426950216293334961 ;  /* 0x3fb8aa3b1f197820 */ /* 0x000fe20000400000 */
[----:B------:R-:W-:Y:S01]  /*2100*/  FMUL R22, R22, 1.4426950216293334961 ;  /* 0x3fb8aa3b16167820 */ /* 0x000fe20000400000 */
[----:B------:R-:W-:Y:S01]  /*2110*/  FMUL R31, R114, 1.4426950216293334961 ;  /* 0x3fb8aa3b721f7820 */ /* 0x000fe20000400000 */
[----:B------:R-:W-:-:S04]  /*2120*/  FMUL R45, R45, 1.4426950216293334961 ;  /* 0x3fb8aa3b2d2d7820 */ /* 0x000fc80000400000 */
[----:B------:R-:W0:Y:S01]  /*2130*/  MUFU.EX2 R20, R20 ;  /* 0x0000001400147308 */ /* 0x000e220000000800 */
[----:B------:R-:W-:Y:S01]  /*2140*/  FADD R71, R71, -R58 ;  /* 0x8000003a47477221 */ /* 0x000fe20000000000 */
[--C-:B------:R-:W-:Y:S01]  /*2150*/  FADD R44, R44, -R59.reuse ;  /* 0x8000003b2c2c7221 */ /* 0x100fe20000000000 */
[--C-:B------:R-:W-:Y:S01]  /*2160*/  FADD R116, R116, -R59.reuse ;  /* 0x8000003b74747221 */ /* 0x100fe20000000000 */
[----:B------:R-:W-:-:S04]  /*2170*/  FADD R118, R118, -R59 ;  /* 0x8000003b76767221 */ /* 0x000fc80000000000 */
[----:B------:R-:W-:Y:S01]  /*2180*/  MUFU.EX2 R18, R23 ;  /* 0x0000001700127308 */ /* 0x000fe20000000800 */
[----:B------:R-:W-:Y:S01]  /*2190*/  FADD R60, R60, -R59 ;  /* 0x8000003b3c3c7221 */ /* 0x000fe20000000000 */
[--C-:B------:R-:W-:Y:S01]  /*21a0*/  FADD R69, R69, -R58.reuse ;  /* 0x8000003a45457221 */ /* 0x100fe20000000000 */
[----:B------:R-:W-:-:S05]  /*21b0*/  FADD R63, R63, -R58 ;  /* 0x8000003a3f3f7221 */ /* 0x000fca0000000000 */
[----:B------:R-:W1:Y:S01]  /*21c0*/  MUFU.EX2 R19, R19 ;  /* 0x0000001300137308 */ /* 0x000e620000000800 */
[----:B--2---:R-:W-:Y:S01]  /*21d0*/  STS.U8 [R107+UR6+0x800], R48 ;  /* 0x000800306b007988 */ /* 0x004fe20008000006 */
[----:B------:R-:W-:Y:S01]  /*21e0*/  FADD R51, R51, -R58 ;  /* 0x8000003a33337221 */ /* 0x000fe20000000000 */
[----:B------:R-:W-:Y:S02]  /*21f0*/  FMUL R56, R71, 1.4426950216293334961 ;  /* 0x3fb8aa3b47387820 */ /* 0x000fe40000400000 */
[----:B---3--:R-:W-:Y:S03]  /*2200*/  STS.U8 [R107+UR6+0xa00], R50 ;  /* 0x000a00326b007988 */ /* 0x008fe60008000006 */
[----:B------:R-:W2:Y:S01]  /*2210*/  MUFU.EX2 R21, R21 ;  /* 0x0000001500157308 */ /* 0x000ea20000000800 */
[----:B----4-:R-:W-:Y:S01]  /*2220*/  STS.U8 [R107+UR6+0xc00], R90 ;  /* 0x000c005a6b007988 */ /* 0x010fe20008000006 */
[----:B------:R-:W-:-:S03]  /*2230*/  FMUL R70, R116, 1.4426950216293334961 ;  /* 0x3fb8aa3b74467820 */ /* 0x000fc60000400000 */
[----:B-----5:R3:W-:Y:S03]  /*2240*/  STS.U8 [R107+UR6+0xe00], R28 ;  /* 0x000e001c6b007988 */ /* 0x0207e60008000006 */
[----:B------:R-:W4:Y:S01]  /*2250*/  MUFU.EX2 R120, R45 ;  /* 0x0000002d00787308 */ /* 0x000f220000000800 */
[----:B------:R-:W-:Y:S01]  /*2260*/  STS.U8 [R104+UR6+0x900], R91 ;  /* 0x0009005b68007988 */ /* 0x000fe20008000006 */
[----:B------:R-:W-:-:S03]  /*2270*/  FMUL R71, R118, 1.4426950216293334961 ;  /* 0x3fb8aa3b76477820 */ /* 0x000fc60000400000 */
[----:B------:R-:W-:Y:S03]  /*2280*/  STS.U8 [R104+UR6+0xb00], R119 ;  /* 0x000b007768007988 */ /* 0x000fe60008000006 */
[----:B------:R-:W5:Y:S01]  /*2290*/  MUFU.EX2 R22, R22 ;  /* 0x0000001600167308 */ /* 0x000f620000000800 */
[----:B------:R-:W-:Y:S01]  /*22a0*/  STS.U8 [R104+UR6+0xd00], R115 ;  /* 0x000d007368007988 */ /* 0x000fe20008000006 */
[----:B------:R-:W-:-:S03]  /*22b0*/  FMUL R65, R69, 1.4426950216293334961 ;  /* 0x3fb8aa3b45417820 */ /* 0x000fc60000400000 */
[----:B------:R3:W-:Y:S03]  /*22c0*/  STS.U8 [R104+UR6+0xf00], R47 ;  /* 0x000f002f68007988 */ /* 0x0007e60008000006 */
[----:B------:R-:W3:Y:S01]  /*22d0*/  MUFU.EX2 R31, R31 ;  /* 0x0000001f001f7308 */ /* 0x000ee20000000800 */
[----:B------:R-:W-:Y:S01]  /*22e0*/  FMUL R46, R63, 1.4426950216293334961 ;  /* 0x3fb8aa3b3f2e7820 */ /* 0x000fe20000400000 */
[----:B------:R-:W-:Y:S01]  /*22f0*/  FADD R68, R68, -R59 ;  /* 0x8000003b44447221 */ /* 0x000fe20000000000 */
[----:B------:R-:W-:-:S05]  /*2300*/  FMUL R51, R51, 1.4426950216293334961 ;  /* 0x3fb8aa3b33337820 */ /* 0x000fca0000400000 */
[----:B------:R0:W-:Y:S01]  /*2310*/  MUFU.EX2 R26, R29 ;  /* 0x0000001d001a7308 */ /* 0x0001e20000000800 */
[----:B------:R-:W-:Y:S01]  /*2320*/  FMUL R68, R68, 1.4426950216293334961 ;  /* 0x3fb8aa3b44447820 */ /* 0x000fe20000400000 */
[----:B------:R-:W-:Y:S01]  /*2330*/  FADD R74, R74, -R59 ;  /* 0x8000003b4a4a7221 */ /* 0x000fe20000000000 */
[----:B0-----:R-:W-:Y:S01]  /*2340*/  FMUL R29, R44, 1.4426950216293334961 ;  /* 0x3fb8aa3b2c1d7820 */ /* 0x001fe20000400000 */
[----:B------:R-:W-:-:S04]  /*2350*/  FMUL R44, R60, 1.4426950216293334961 ;  /* 0x3fb8aa3b3c2c7820 */ /* 0x000fc80000400000 */
[----:B------:R-:W-:Y:S01]  /*2360*/  MUFU.EX2 R70, R70 ;  /* 0x0000004600467308 */ /* 0x000fe20000000800 */
[----:B------:R-:W-:Y:S01]  /*2370*/  FADD R114, R17, R20 ;  /* 0x0000001411727221 */ /* 0x000fe20000000000 */
[----:B------:R-:W-:Y:S01]  /*2380*/  F2FP.SATFINITE.E4M3.F32.PACK_AB_MERGE_C R20, R20, R17, RZ ;  /* 0x000000111414723e */ /* 0x000fe200048070ff */
[--C-:B------:R-:W-:Y:S01]  /*2390*/  FADD R72, R72, -R59.reuse ;  /* 0x8000003b48487221 */ /* 0x100fe20000000000 */
[----:B------:R-:W-:Y:S01]  /*23a0*/  FADD R16, R16, -R59 ;  /* 0x8000003b10107221 */ /* 0x000fe20000000000 */
[----:B-1----:R-:W-:-:S03]  /*23b0*/  FADD R17, R18, R19 ;  /* 0x0000001312117221 */ /* 0x002fc60000000000 */
[----:B------:R-:W0:Y:S01]  /*23c0*/  MUFU.EX2 R29, R29 ;  /* 0x0000001d001d7308 */ /* 0x000e220000000800 */
[----:B--2---:R-:W-:Y:S01]  /*23d0*/  FADD R63, R21, R114 ;  /* 0x00000072153f7221 */ /* 0x004fe20000000000 */
[----:B------:R-:W-:-:S06]  /*23e0*/  FMUL R72, R72, 1.4426950216293334961 ;  /* 0x3fb8aa3b48487820 */ /* 0x000fcc0000400000 */
[----:B------:R-:W-:Y:S01]  /*23f0*/  MUFU.EX2 R71, R71 ;  /* 0x0000004700477308 */ /* 0x000fe20000000800 */
[----:B------:R-:W-:-:S07]  /*2400*/  FMUL R16, R16, 1.4426950216293334961 ;  /* 0x3fb8aa3b10107820 */ /* 0x000fce0000400000 */
[----:B------:R-:W1:Y:S01]  /*2410*/  MUFU.EX2 R44, R44 ;  /* 0x0000002c002c7308 */ /* 0x000e620000000800 */
[----:B----4-:R-:W-:Y:S01]  /*2420*/  F2FP.SATFINITE.E4M3.F32.PACK_AB_MERGE_C R21, R120, R21, RZ ;  /* 0x000000157815723e */ /* 0x010fe200048070ff */
[----:B-----5:R-:W-:-:S06]  /*2430*/  FADD R116, R22, R17 ;  /* 0x0000001116747221 */ /* 0x020fcc0000000000 */
[----:B------:R-:W-:Y:S01]  /*2440*/  MUFU.EX2 R66, R51 ;  /* 0x0000003300427308 */ /* 0x000fe20000000800 */
[----:B------:R-:W-:-:S07]  /*2450*/  F2FP.SATFINITE.E4M3.F32.PACK_AB_MERGE_C R18, R19, R18, RZ ;  /* 0x000000121312723e */ /* 0x000fce00048070ff */
[----:B------:R-:W2:Y:S01]  /*2460*/  MUFU.EX2 R25, R25 ;  /* 0x0000001900197308 */ /* 0x000ea20000000800 */
[----:B---3--:R-:W-:-:S07]  /*2470*/  F2FP.SATFINITE.E4M3.F32.PACK_AB_MERGE_C R22, R31, R22, RZ ;  /* 0x000000161f16723e */ /* 0x008fce00048070ff */
[----:B------:R-:W-:Y:S08]  /*2480*/  MUFU.EX2 R65, R65 ;  /* 0x0000004100417308 */ /* 0x000ff00000000800 */
[----:B------:R-:W3:Y:S08]  /*2490*/  MUFU.EX2 R46, R46 ;  /* 0x0000002e002e7308 */ /* 0x000ef00000000800 */
[----:B------:R4:W-:Y:S01]  /*24a0*/  MUFU.EX2 R69, R68 ;  /* 0x0000004400457308 */ /* 0x0009e20000000800 */
[----:B------:R-:W-:Y:S01]  /*24b0*/  F2FP.F16.E4M3.UNPACK_B R20, R20 ;  /* 0x00000014ff14723e */ /* 0x000fe200020006ff */
[----:B----4-:R-:W-:-:S06]  /*24c0*/  FMUL R68, R74, 1.4426950216293334961 ;  /* 0x3fb8aa3b4a447820 */ /* 0x010fcc0000400000 */
[----:B------:R-:W4:Y:S01]  /*24d0*/  MUFU.EX2 R114, R72 ;  /* 0x0000004800727308 */ /* 0x000f220000000800 */
[----:B------:R-:W-:Y:S02]  /*24e0*/  F2FP.F16.E4M3.UNPACK_B R21, R21 ;  /* 0x00000015ff15723e */ /* 0x000fe400020006ff */
[----:B------:R-:W-:Y:S02]  /*24f0*/  F2FP.F16.E4M3.UNPACK_B R18, R18 ;  /* 0x00000012ff12723e */ /* 0x000fe400020006ff */
[----:B------:R-:W-:-:S03]  /*2500*/  F2FP.F16.E4M3.UNPACK_B R17, R22 ;  /* 0x00000016ff11723e */ /* 0x000fc600020006ff */
[----:B------:R-:W-:Y:S01]  /*2510*/  MUFU.EX2 R68, R68 ;  /* 0x0000004400447308 */ /* 0x000fe20000000800 */
[----:B------:R-:W-:Y:S01]  /*2520*/  FADD R63, R120, R63 ;  /* 0x0000003f783f7221 */ /* 0x000fe20000000000 */
[----:B------:R-:W-:-:S06]  /*2530*/  SEL R113, R18, R17, !P0 ;  /* 0x0000001112717207 */ /* 0x000fcc0004000000 */
[----:B------:R-:W5:Y:S01]  /*2540*/  MUFU.EX2 R117, R16 ;  /* 0x0000001000757308 */ /* 0x000f620000000800 */
[----:B------:R-:W-:Y:S02]  /*2550*/  SEL R120, R17, R18, !P0 ;  /* 0x0000001211787207 */ /* 0x000fe40004000000 */
[----:B------:R-:W-:Y:S02]  /*2560*/  SEL R121, R20, R21, !P0 ;  /* 0x0000001514797207 */ /* 0x000fe40004000000 */
[----:B------:R-:W-:Y:S01]  /*2570*/  SEL R118, R21, R20, !P0 ;  /* 0x0000001415767207 */ /* 0x000fe20004000000 */
[----:B------:R-:W-:Y:S01]  /*2580*/  BAR.SYNC.DEFER_BLOCKING 0x0 ;  /* 0x0000000000007b1d */ /* 0x000fe20000010000 */
[----:B0-----:R-:W-:Y:S02]  /*2590*/  F2FP.SATFINITE.E4M3.F32.PACK_AB_MERGE_C R18, R29, R70, RZ ;  /* 0x000000461d12723e */ /* 0x001fe400048070ff */
[----:B-1----:R-:W-:Y:S02]  /*25a0*/  F2FP.SATFINITE.E4M3.F32.PACK_AB_MERGE_C R28, R44, R71, RZ ;  /* 0x000000472c1c723e */ /* 0x002fe400048070ff */
[----:B--2---:R-:W-:-:S02]  /*25b0*/  F2FP.SATFINITE.E4M3.F32.PACK_AB_MERGE_C R19, R25, R66, RZ ;  /* 0x000000421913723e */ /* 0x004fc400048070ff */
[----:B---3--:R-:W-:Y:S02]  /*25c0*/  F2FP.SATFINITE.E4M3.F32.PACK_AB_MERGE_C R48, R46, R65, RZ ;  /* 0x000000412e30723e */ /* 0x008fe400048070ff */
[----:B------:R-:W-:Y:S02]  /*25d0*/  F2FP.F16.E4M3.UNPACK_B R18, R18 ;  /* 0x00000012ff12723e */ /* 0x000fe400020006ff */
[----:B------:R-:W-:Y:S02]  /*25e0*/  F2FP.F16.E4M3.UNPACK_B R47, R28 ;  /* 0x0000001cff2f723e */ /* 0x000fe400020006ff */
[----:B------:R-:W-:Y:S02]  /*25f0*/  F2FP.F16.E4M3.UNPACK_B R19, R19 ;  /* 0x00000013ff13723e */ /* 0x000fe400020006ff */
[----:B------:R-:W-:Y:S01]  /*2600*/  F2FP.F16.E4M3.UNPACK_B R48, R48 ;  /* 0x00000030ff30723e */ /* 0x000fe200020006ff */
[----:B------:R-:W-:Y:S01]  /*2610*/  FADD R17, -R58, R111 ;  /* 0x0000006f3a117221 */ /* 0x000fe20000000100 */
[----:B------:R-:W0:Y:S01]  /*2620*/  LDSM.16.M88.4 R20, [R5+UR6+0x800] ;  /* 0x000800060514783b */ /* 0x000e220008000200 */
[----:B------:R-:W-:Y:S01]  /*2630*/  SEL R91, R18, R47, !P0 ;  /* 0x0000002f125b7207 */ /* 0x000fe20004000000 */
[----:B------:R-:W-:Y:S01]  /*2640*/  FADD R28, -R59, R112 ;  /* 0x000000703b1c7221 */ /* 0x000fe20000000100 */
[----:B------:R-:W-:-:S02]  /*2650*/  SEL R50, R47, R18, !P0 ;  /* 0x000000122f327207 */ /* 0x000fc40004000000 */
[----:B------:R-:W-:Y:S02]  /*2660*/  SEL R47, R19, R48, !P0 ;  /* 0x00000030132f7207 */ /* 0x000fe40004000000 */
[----:B------:R-:W-:Y:S02]  /*2670*/  SEL R112, R48, R19, !P0 ;  /* 0x0000001330707207 */ /* 0x000fe40004000000 */
[----:B----4-:R-:W-:Y:S02]  /*2680*/  F2FP.SATFINITE.E4M3.F32.PACK_AB_MERGE_C R48, R114, R69, RZ ;  /* 0x000000457230723e */ /* 0x010fe400048070ff */
[----:B-----5:R-:W-:Y:S01]  /*2690*/  F2FP.SATFINITE.E4M3.F32.PACK_AB_MERGE_C R51, R117, R68, RZ ;  /* 0x000000447533723e */ /* 0x020fe200048070ff */
[----:B------:R-:W-:Y:S01]  /*26a0*/  FMUL R60, R17, 1.4426950216293334961 ;  /* 0x3fb8aa3b113c7820 */ /* 0x000fe20000400000 */
[----:B------:R-:W-:Y:S01]  /*26b0*/  FMUL R61, R28, 1.4426950216293334961 ;  /* 0x3fb8aa3b1c3d7820 */ /* 0x000fe20000400000 */
[----:B------:R-:W-:Y:S01]  /*26c0*/  LDSM.16.M88.4 R16, [R5+UR6+0xa00] ;  /* 0x000a00060510783b */ /* 0x000fe20008000200 */
[----:B------:R-:W-:Y:S01]  /*26d0*/  FADD R28, R64, -R59 ;  /* 0x8000003b401c7221 */ /* 0x000fe20000000000 */
[----:B------:R-:W-:-:S02]  /*26e0*/  F2FP.F16.E4M3.UNPACK_B R64, R48 ;  /* 0x00000030ff40723e */ /* 0x000fc400020006ff */
[----:B------:R-:W-:Y:S01]  /*26f0*/  F2FP.F16.E4M3.UNPACK_B R115, R51 ;  /* 0x00000033ff73723e */ /* 0x000fe200020006ff */
[----:B------:R-:W-:Y:S04]  /*2700*/  SHFL.IDX PT, R113, R113, R6, 0x1f ;  /* 0x00001f0671717589 */ /* 0x000fe800000e0000 */
[----:B------:R-:W-:Y:S04]  /*2710*/  SHFL.IDX PT, R48, R120, R103, 0x1f ;  /* 0x00001f6778307589 */ /* 0x000fe800000e0000 */
[----:B------:R-:W-:Y:S04]  /*2720*/  SHFL.IDX PT, R111, R121, R6, 0x1f ;  /* 0x00001f06796f7589 */ /* 0x000fe800000e0000 */
[----:B------:R-:W1:Y:S04]  /*2730*/  SHFL.IDX PT, R90, R118, R103, 0x1f ;  /* 0x00001f67765a7589 */ /* 0x000e6800000e0000 */
[----:B------:R-:W-:Y:S04]  /*2740*/  SHFL.IDX PT, R91, R91, R6, 0x1f ;  /* 0x00001f065b5b7589 */ /* 0x000fe800000e0000 */
[----:B------:R-:W2:Y:S04]  /*2750*/  SHFL.IDX PT, R50, R50, R103, 0x1f ;  /* 0x00001f6732327589 */ /* 0x000ea800000e0000 */
[----:B------:R-:W-:Y:S04]  /*2760*/  SHFL.IDX PT, R72, R47, R6, 0x1f ;  /* 0x00001f062f487589 */ /* 0x000fe800000e0000 */
[----:B------:R3:W4:Y:S01]  /*2770*/  SHFL.IDX PT, R51, R112, R103, 0x1f ;  /* 0x00001f6770337589 */ /* 0x00072200000e0000 */
[----:B------:R-:W-:Y:S01]  /*2780*/  FADD R123, R123, -R58 ;  /* 0x8000003a7b7b7221 */ /* 0x000fe20000000000 */
[----:B------:R-:W5:Y:S03]  /*2790*/  MUFU.EX2 R60, R60 ;  /* 0x0000003c003c7308 */ /* 0x000f660000000800 */
[----:B------:R-:W-:-:S05]  /*27a0*/  FMUL R45, R123, 1.4426950216293334961 ;  /* 0x3fb8aa3b7b2d7820 */ /* 0x000fca0000400000 */
[----:B------:R-:W0:Y:S01]  /*27b0*/  MUFU.EX2 R61, R61 ;  /* 0x0000003d003d7308 */ /* 0x000e220000000800 */
[----:B------:R-:W-:Y:S01]  /*27c0*/  FADD R67, R67, -R58 ;  /* 0x8000003a43437221 */ /* 0x000fe20000000000 */
[----:B------:R-:W-:Y:S01]  /*27d0*/  FADD R74, R66, R63 ;  /* 0x0000003f424a7221 */ /* 0x000fe20000000000 */
[----:B------:R-:W-:Y:S02]  /*27e0*/  FADD R31, R31, R116 ;  /* 0x000000741f1f7221 */ /* 0x000fe40000000000 */
[----:B------:R-:W-:Y:S01]  /*27f0*/  FMUL R67, R67, 1.4426950216293334961 ;  /* 0x3fb8aa3b43437820 */ /* 0x000fe20000400000 */
[----:B------:R-:W-:Y:S02]  /*2800*/  FADD R74, R25, R74 ;  /* 0x0000004a194a7221 */ /* 0x000fe40000000000 */
[----:B------:R-:W4:Y:S01]  /*2810*/  MUFU.EX2 R45, R45 ;  /* 0x0000002d002d7308 */ /* 0x000f220000000800 */
[----:B------:R-:W-:Y:S01]  /*2820*/  FMUL R28, R28, 1.4426950216293334961 ;  /* 0x3fb8aa3b1c1c7820 */ /* 0x000fe20000400000 */
[----:B------:R-:W-:Y:S01]  /*2830*/  FADD R70, R70, R31 ;  /* 0x0000001f46467221 */ /* 0x000fe20000000000 */
[--C-:B------:R-:W-:Y:S01]  /*2840*/  FADD R30, R30, -R59.reuse ;  /* 0x8000003b1e1e7221 */ /* 0x100fe20000000000 */
[--C-:B---3--:R-:W-:Y:S01]  /*2850*/  FADD R112, R62, -R59.reuse ;  /* 0x8000003b3e707221 */ /* 0x108fe20000000000 */
[----:B------:R-:W-:Y:S01]  /*2860*/  FADD R24, R24, -R59 ;  /* 0x8000003b18187221 */ /* 0x000fe20000000000 */
[----:B------:R-:W-:-:S02]  /*2870*/  FADD R47, R65, R74 ;  /* 0x0000004a412f7221 */ /* 0x000fc40000000000 */
[----:B------:R-:W-:Y:S01]  /*2880*/  MUFU.EX2 R73, R67 ;  /* 0x0000004300497308 */ /* 0x000fe20000000800 */
[----:B------:R-:W-:Y:S01]  /*2890*/  FADD R70, R29, R70 ;  /* 0x000000461d467221 */ /* 0x000fe20000000000 */
[----:B------:R-:W-:Y:S01]  /*28a0*/  FMUL R116, R30, 1.4426950216293334961 ;  /* 0x3fb8aa3b1e747820 */ /* 0x000fe20000400000 */
[----:B------:R-:W-:Y:S01]  /*28b0*/  FMUL R65, R112, 1.4426950216293334961 ;  /* 0x3fb8aa3b70417820 */ /* 0x000fe20000400000 */
[----:B------:R-:W-:Y:S01]  /*28c0*/  FMUL R63, R24, 1.4426950216293334961 ;  /* 0x3fb8aa3b183f7820 */ /* 0x000fe20000400000 */
[----:B-----5:R-:W-:-:S03]  /*28d0*/  FMUL R30, R60, R38 ;  /* 0x000000263c1e7220 */ /* 0x020fc60000400000 */
[----:B------:R-:W3:Y:S01]  /*28e0*/  MUFU.EX2 R56, R56 ;  /* 0x0000003800387308 */ /* 0x000ee20000000800 */
[----:B------:R-:W-:Y:S01]  /*28f0*/  FMUL R31, R60, R39 ;  /* 0x000000273c1f7220 */ /* 0x000fe20000400000 */
[----:B0-----:R-:W-:Y:S01]  /*2900*/  FMUL R29, R61, R37 ;  /* 0x000000253d1d7220 */ /* 0x001fe20000400000 */
[----:B------:R-:W-:Y:S02]  /*2910*/  F2FP.F16.E4M3.UNPACK_B R24, R20 ;  /* 0x00000014ff18723e */ /* 0x000fe400020006ff */
[----:B------:R-:W-:-:S03]  /*2920*/  F2FP.F16.E4M3.UNPACK_B R25, R21 ;  /* 0x00000015ff19723e */ /* 0x000fc600020006ff */
[----:B------:R0:W-:Y:S01]  /*2930*/  MUFU.EX2 R66, R28 ;  /* 0x0000001c00427308 */ /* 0x0001e20000000800 */
[----:B-1----:R-:W-:Y:S02]  /*2940*/  SEL R37, R111, R90, !P1 ;  /* 0x0000005a6f257207 */ /* 0x002fe40004800000 */
[----:B--2---:R-:W-:Y:S02]  /*2950*/  SEL R38, R91, R50, !P1 ;  /* 0x000000325b267207 */ /* 0x004fe40004800000 */
[----:B----4-:R-:W-:Y:S01]  /*2960*/  SEL R39, R72, R51, !P1 ;  /* 0x0000003348277207 */ /* 0x010fe20004800000 */
[----:B0-----:R-:W-:Y:S01]  /*2970*/  FMUL R28, R61, R36 ;  /* 0x000000243d1c7220 */ /* 0x001fe20000400000 */
[----:B------:R-:W-:Y:S01]  /*2980*/  SEL R36, R113, R48, !P1 ;  /* 0x0000003071247207 */ /* 0x000fe20004800000 */
[----:B------:R-:W-:Y:S01]  /*2990*/  MUFU.EX2 R62, R116 ;  /* 0x00000074003e7308 */ /* 0x000fe20000000800 */
[----:B------:R-:W-:-:S07]  /*29a0*/  SEL R67, R64, R115, !P0 ;  /* 0x0000007340437207 */ /* 0x000fce0004000000 */
[----:B------:R-:W0:Y:S01]  /*29b0*/  MUFU.EX2 R65, R65 ;  /* 0x0000004100417308 */ /* 0x000e220000000800 */
[----:B------:R-:W-:Y:S01]  /*29c0*/  HMMA.16816.F32 R28, R36, R24, R28 ;  /* 0x00000018241c723c */ /* 0x000fe2000000181c */
[----:B------:R-:W-:-:S06]  /*29d0*/  SEL R64, R115, R64, !P0 ;  /* 0x0000004073407207 */ /* 0x000fcc0004000000 */
[----:B------:R-:W1:Y:S01]  /*29e0*/  MUFU.EX2 R63, R63 ;  /* 0x0000003f003f7308 */ /* 0x000e620000000800 */
[----:B------:R-:W-:Y:S01]  /*29f0*/  F2FP.SATFINITE.E4M3.F32.PACK_AB_MERGE_C R25, R26, R45, RZ ;  /* 0x0000002d1a19723e */ /* 0x000fe200048070ff */
[----:B------:R-:W-:Y:S01]  /*2a00*/  FADD R115, R71, R70 ;  /* 0x0000004647737221 */ /* 0x000fe20000000000 */
[----:B------:R-:W-:Y:S01]  /*2a10*/  F2FP.F16.E4M3.UNPACK_B R24, R16 ;  /* 0x00000010ff18723e */ /* 0x000fe200020006ff */
[C---:B------:R-:W-:Y:S01]  /*2a20*/  FMUL R42, R60.reuse, R42 ;  /* 0x0000002a3c2a7220 */ /* 0x040fe20000400000 */
[----:B------:R-:W-:Y:S01]  /*2a30*/  F2FP.F16.E4M3.UNPACK_B R74, R25 ;  /* 0x00000019ff4a723e */ /* 0x000fe200020006ff */
[----:B------:R-:W-:Y:S01]  /*2a40*/  FMUL R43, R60, R43 ;  /* 0x0000002b3c2b7220 */ /* 0x000fe20000400000 */
[----:B---3--:R-:W-:Y:S01]  /*2a50*/  F2FP.SATFINITE.E4M3.F32.PACK_AB_MERGE_C R70, R56, R73, RZ ;  /* 0x000000493846723e */ /* 0x008fe200048070ff */
[C---:B------:R-:W-:Y:S01]  /*2a60*/  FMUL R40, R61.reuse, R40 ;  /* 0x000000283d287220 */ /* 0x040fe20000400000 */
[----:B------:R-:W-:Y:S01]  /*2a70*/  FMUL R41, R61, R41 ;  /* 0x000000293d297220 */ /* 0x000fe20000400000 */
[----:B------:R-:W-:Y:S01]  /*2a80*/  F2FP.F16.E4M3.UNPACK_B R25, R17 ;  /* 0x00000011ff19723e */ /* 0x000fe200020006ff */
[----:B------:R-:W-:Y:S01]  /*2a90*/  FADD R46, R46, R47 ;  /* 0x0000002f2e2e7221 */ /* 0x000fe20000000000 */
[----:B------:R-:W-:-:S04]  /*2aa0*/  F2FP.F16.E4M3.UNPACK_B R119, R70 ;  /* 0x00000046ff77723e */ /* 0x000fc800020006ff */
[----:B------:R-:W-:Y:S01]  /*2ab0*/  SEL R71, R74, R119, !P0 ;  /* 0x000000774a477207 */ /* 0x000fe20004000000 */
[----:B------:R-:W-:Y:S01]  /*2ac0*/  HMMA.16816.F32 R40, R36, R24, R40 ;  /* 0x000000182428723c */ /* 0x000fe20000001828 */
[----:B------:R-:W-:Y:S01]  /*2ad0*/  SEL R70, R119, R74, !P0 ;  /* 0x0000004a77467207 */ /* 0x000fe20004000000 */
[----:B------:R-:W-:Y:S01]  /*2ae0*/  FADD R74, R44, R115 ;  /* 0x000000732c4a7221 */ /* 0x000fe20000000000 */
[----:B------:R-:W-:Y:S02]  /*2af0*/  FADD R115, R45, R46 ;  /* 0x0000002e2d737221 */ /* 0x000fe40000000000 */
[----:B------:R-:W2:Y:S02]  /*2b00*/  LDSM.16.M88.4 R44, [R5+UR6+0xc00] ;  /* 0x000c0006052c783b */ /* 0x000ea40008000200 */
[----:B0-----:R-:W-:Y:S02]  /*2b10*/  F2FP.SATFINITE.E4M3.F32.PACK_AB_MERGE_C R25, R65, R62, RZ ;  /* 0x0000003e4119723e */ /* 0x001fe400048070ff */
[----:B-1----:R-:W-:-:S02]  /*2b20*/  F2FP.SATFINITE.E4M3.F32.PACK_AB_MERGE_C R24, R63, R66, RZ ;  /* 0x000000423f18723e */ /* 0x002fc400048070ff */
[----:B------:R-:W-:Y:S01]  /*2b30*/  F2FP.F16.E4M3.UNPACK_B R119, R25 ;  /* 0x00000019ff77723e */ /* 0x000fe200020006ff */
[----:B------:R-:W-:Y:S01]  /*2b40*/  FADD R25, R69, R74 ;  /* 0x0000004a45197221 */ /* 0x000fe20000000000 */
[----:B------:R-:W-:Y:S01]  /*2b50*/  F2FP.F16.E4M3.UNPACK_B R24, R24 ;  /* 0x00000018ff18723e */ /* 0x000fe200020006ff */
[----:B------:R-:W-:Y:S01]  /*2b60*/  FADD R116, R26, R115 ;  /* 0x000000731a747221 */ /* 0x000fe20000000000 */
[--C-:B------:R-:W-:Y:S02]  /*2b70*/  FADD R112, R27, -R58.reuse ;  /* 0x8000003a1b707221 */ /* 0x100fe40000000000 */
[----:B------:R-:W-:Y:S02]  /*2b80*/  SEL R69, R24, R119, !P0 ;  /* 0x0000007718457207 */ /* 0x000fe40004000000 */
[----:B------:R-:W-:Y:S01]  /*2b90*/  SEL R74, R119, R24, !P0 ;  /* 0x00000018774a7207 */ /* 0x000fe20004000000 */
[----:B------:R-:W-:Y:S02]  /*2ba0*/  FADD R119, R114, R25 ;  /* 0x0000001972777221 */ /* 0x000fe40000000000 */
[----:B------:R-:W0:Y:S01]  /*2bb0*/  LDSM.16.M88.4 R24, [R5+UR6+0xe00] ;  /* 0x000e00060518783b */ /* 0x000e220008000200 */
[--C-:B------:R-:W-:Y:S01]  /*2bc0*/  FADD R49, R49, -R58.reuse ;  /* 0x8000003a31317221 */ /* 0x100fe20000000000 */
[----:B------:R-:W-:-:S03]  /*2bd0*/  FADD R57, R57, -R58 ;  /* 0x8000003a39397221 */ /* 0x000fc60000000000 */
[----:B------:R-:W-:Y:S01]  /*2be0*/  FMUL R115, R49, 1.4426950216293334961 ;  /* 0x3fb8aa3b31737820 */ /* 0x000fe20000400000 */
[----:B------:R-:W-:Y:S01]  /*2bf0*/  FADD R49, R75, -R58 ;  /* 0x8000003a4b317221 */ /* 0x000fe20000000000 */
[----:B------:R-:W-:Y:S01]  /*2c00*/  FADD R121, R73, R116 ;  /* 0x0000007449797221 */ /* 0x000fe20000000000 */
[----:B------:R-:W-:Y:S01]  /*2c10*/  FADD R114, R68, R119 ;  /* 0x0000007744727221 */ /* 0x000fe20000000000 */
[----:B------:R-:W-:Y:S01]  /*2c20*/  FMUL R112, R112, 1.4426950216293334961 ;  /* 0x3fb8aa3b70707820 */ /* 0x000fe20000400000 */
[----:B------:R-:W-:Y:S01]  /*2c30*/  FMUL R73, R57, 1.4426950216293334961 ;  /* 0x3fb8aa3b39497820 */ /* 0x000fe20000400000 */
[----:B------:R-:W-:Y:S01]  /*2c40*/  FMUL R68, R49, 1.4426950216293334961 ;  /* 0x3fb8aa3b31447820 */ /* 0x000fe20000400000 */
[----:B------:R-:W-:Y:S01]  /*2c50*/  MUFU.EX2 R115, R115 ;  /* 0x0000007300737308 */ /* 0x000fe20000000800 */
[----:B------:R-:W-:Y:S01]  /*2c60*/  FADD R75, R56, R121 ;  /* 0x00000079384b7221 */ /* 0x000fe20000000000 */
[C---:B------:R-:W-:Y:S01]  /*2c70*/  FMUL R54, R60.reuse, R54 ;  /* 0x000000363c367220 */ /* 0x040fe20000400000 */
[----:B------:R-:W-:Y:S01]  /*2c80*/  FMUL R55, R60, R55 ;  /* 0x000000373c377220 */ /* 0x000fe20000400000 */
[C---:B------:R-:W-:Y:S01]  /*2c90*/  FMUL R52, R61.reuse, R52 ;  /* 0x000000343d347220 */ /* 0x040fe20000400000 */
[----:B------:R-:W-:-:S03]  /*2ca0*/  FMUL R53, R61, R53 ;  /* 0x000000353d357220 */ /* 0x000fc60000400000 */
[----:B------:R-:W1:Y:S01]  /*2cb0*/  MUFU.EX2 R112, R112 ;  /* 0x0000007000707308 */ /* 0x000e620000000800 */
[----:B--2---:R-:W-:Y:S02]  /*2cc0*/  F2FP.F16.E4M3.UNPACK_B R56, R44 ;  /* 0x0000002cff38723e */ /* 0x004fe400020006ff */
[----:B------:R-:W-:-:S05]  /*2cd0*/  F2FP.F16.E4M3.UNPACK_B R57, R45 ;  /* 0x0000002dff39723e */ /* 0x000fca00020006ff */
[----:B------:R-:W-:Y:S08]  /*2ce0*/  MUFU.EX2 R73, R73 ;  /* 0x0000004900497308 */ /* 0x000ff00000000800 */
[----:B------:R-:W2:Y:S01]  /*2cf0*/  MUFU.EX2 R68, R68 ;  /* 0x0000004400447308 */ /* 0x000ea20000000800 */
[----:B------:R-:W-:Y:S01]  /*2d00*/  HMMA.16816.F32 R52, R36, R56, R52 ;  /* 0x000000382434723c */ /* 0x000fe20000001834 */
[C---:B------:R-:W-:Y:S01]  /*2d10*/  FMUL R34, R60.reuse, R34 ;  /* 0x000000223c227220 */ /* 0x040fe20000400000 */
[----:B------:R-:W-:Y:S01]  /*2d20*/  FMUL R35, R60, R35 ;  /* 0x000000233c237220 */ /* 0x000fe20000400000 */
[C---:B------:R-:W-:Y:S01]  /*2d30*/  FMUL R32, R61.reuse, R32 ;  /* 0x000000203d207220 */ /* 0x040fe20000400000 */
[----:B------:R-:W-:-:S03]  /*2d40*/  FMUL R33, R61, R33 ;  /* 0x000000213d217220 */ /* 0x000fc60000400000 */
[----:B0-----:R-:W-:Y:S02]  /*2d50*/  F2FP.F16.E4M3.UNPACK_B R56, R24 ;  /* 0x00000018ff38723e */ /* 0x001fe400020006ff */
[----:B------:R-:W-:Y:S02]  /*2d60*/  F2FP.F16.E4M3.UNPACK_B R57, R25 ;  /* 0x00000019ff39723e */ /* 0x000fe400020006ff */
[----:B------:R-:W-:Y:S02]  /*2d70*/  SEL R49, R90, R111, !P1 ;  /* 0x0000006f5a317207 */ /* 0x000fe40004800000 */
[----:B------:R-:W-:Y:S02]  /*2d80*/  SEL R50, R50, R91, !P1 ;  /* 0x0000005b32327207 */ /* 0x000fe40004800000 */
[----:B-1----:R-:W-:Y:S01]  /*2d90*/  F2FP.SATFINITE.E4M3.F32.PACK_AB_MERGE_C R90, R115, R112, RZ ;  /* 0x00000070735a723e */ /* 0x002fe200048070ff */
[----:B------:R-:W-:Y:S01]  /*2da0*/  HMMA.16816.F32 R36, R36, R56, R32 ;  /* 0x000000382424723c */ /* 0x000fe20000001820 */
[----:B--2---:R-:W-:Y:S01]  /*2db0*/  F2FP.SATFINITE.E4M3.F32.PACK_AB_MERGE_C R91, R68, R73, RZ ;  /* 0x00000049445b723e */ /* 0x004fe200048070ff */
[----:B------:R-:W-:Y:S01]  /*2dc0*/  FADD R117, R117, R114 ;  /* 0x0000007275757221 */ /* 0x000fe20000000000 */
[----:B------:R-:W-:-:S02]  /*2dd0*/  F2FP.F16.E4M3.UNPACK_B R90, R90 ;  /* 0x0000005aff5a723e */ /* 0x000fc400020006ff */
[----:B------:R-:W-:Y:S01]  /*2de0*/  F2FP.F16.E4M3.UNPACK_B R91, R91 ;  /* 0x0000005bff5b723e */ /* 0x000fe200020006ff */
[----:B------:R-:W-:Y:S01]  /*2df0*/  FADD R112, R112, R75 ;  /* 0x0000004b70707221 */ /* 0x000fe20000000000 */
[----:B------:R-:W-:Y:S02]  /*2e00*/  FADD R32, R66, R117 ;  /* 0x0000007542207221 */ /* 0x000fe40000000000 */
[----:B------:R-:W-:Y:S02]  /*2e10*/  SEL R57, R90, R91, !P0 ;  /* 0x0000005b5a397207 */ /* 0x000fe40004000000 */
[----:B------:R-:W-:Y:S01]  /*2e20*/  SEL R56, R91, R90, !P0 ;  /* 0x0000005a5b387207 */ /* 0x000fe20004000000 */
[----:B------:R-:W-:Y:S01]  /*2e30*/  FADD R112, R115, R112 ;  /* 0x0000007073707221 */ /* 0x000fe20000000000 */
[----:B------:R-:W-:Y:S01]  /*2e40*/  FADD R63, R63, R32 ;  /* 0x000000203f3f7221 */ /* 0x000fe20000000000 */
[----:B------:R-:W-:Y:S01]  /*2e50*/  SEL R48, R48, R113, !P1 ;  /* 0x0000007130307207 */ /* 0x000fe20004800000 */
[----:B------:R-:W-:Y:S01]  /*2e60*/  SHFL.IDX PT, R67, R67, R6, 0x1f ;  /* 0x00001f0643437589 */ /* 0x000fe200000e0000 */
[----:B------:R-:W-:-:S02]  /*2e70*/  SEL R51, R51, R72, !P1 ;  /* 0x0000004833337207 */ /* 0x000fc40004800000 */
[----:B------:R-:W-:Y:S01]  /*2e80*/  F2FP.F16.E4M3.UNPACK_B R20, R20.H1 ;  /* 0x00000014ff14723e */ /* 0x000fe200030006ff */
[----:B------:R-:W0:Y:S01]  /*2e90*/  SHFL.IDX PT, R64, R64, R103, 0x1f ;  /* 0x00001f6740407589 */ /* 0x000e2200000e0000 */
[----:B------:R-:W-:Y:S02]  /*2ea0*/  F2FP.F16.E4M3.UNPACK_B R21, R21.H1 ;  /* 0x00000015ff15723e */ /* 0x000fe400030006ff */
[----:B------:R-:W-:Y:S01]  /*2eb0*/  F2FP.F16.E4M3.UNPACK_B R16, R16.H1 ;  /* 0x00000010ff10723e */ /* 0x000fe200030006ff */
[----:B------:R-:W-:Y:S01]  /*2ec0*/  SHFL.IDX PT, R71, R71, R6, 0x1f ;  /* 0x00001f0647477589 */ /* 0x000fe200000e0000 */
[----:B------:R-:W-:-:S03]  /*2ed0*/  F2FP.F16.E4M3.UNPACK_B R17, R17.H1 ;  /* 0x00000011ff11723e */ /* 0x000fc600030006ff */
[----:B------:R-:W1:Y:S01]  /*2ee0*/  SHFL.IDX PT, R70, R70, R103, 0x1f ;  /* 0x00001f6746467589 */ /* 0x000e6200000e0000 */
[----:B------:R-:W-:-:S03]  /*2ef0*/  FADD R73, R73, R112 ;  /* 0x0000007049497221 */ /* 0x000fc60000000000 */
[----:B------:R-:W-:Y:S01]  /*2f00*/  SHFL.IDX PT, R69, R69, R6, 0x1f ;  /* 0x00001f0645457589 */ /* 0x000fe200000e0000 */
[----:B------:R-:W-:-:S03]  /*2f10*/  FADD R62, R62, R63 ;  /* 0x0000003f3e3e7221 */ /* 0x000fc60000000000 */
[----:B------:R-:W2:Y:S04]  /*2f20*/  SHFL.IDX PT, R66, R74, R103, 0x1f ;  /* 0x00001f674a427589 */ /* 0x000ea800000e0000 */
[----:B------:R-:W-:Y:S04]  /*2f30*/  SHFL.IDX PT, R57, R57, R6, 0x1f ;  /* 0x00001f0639397589 */ /* 0x000fe800000e0000 */
[----:B------:R-:W3:Y:S01]  /*2f40*/  SHFL.IDX PT, R56, R56, R103, 0x1f ;  /* 0x00001f6738387589 */ /* 0x000ee200000e0000 */
[----:B------:R-:W-:Y:S02]  /*2f50*/  F2FP.F16.E4M3.UNPACK_B R24, R24.H1 ;  /* 0x00000018ff18723e */ /* 0x000fe400030006ff */
[----:B------:R-:W-:Y:S01]  /*2f60*/  F2FP.F16.E4M3.UNPACK_B R25, R25.H1 ;  /* 0x00000019ff19723e */ /* 0x000fe200030006ff */
[----:B------:R-:W-:Y:S01]  /*2f70*/  HMMA.16816.F32 R28, R48, R20, R28 ;  /* 0x00000014301c723c */ /* 0x000fe2000000181c */
[----:B------:R-:W-:Y:S01]  /*2f80*/  FADD R68, R68, R73 ;  /* 0x0000004944447221 */ /* 0x000fe20000000000 */
[----:B------:R-:W-:Y:S01]  /*2f90*/  FADD R65, R65, R62 ;  /* 0x0000003e41417221 */ /* 0x000fe20000000000 */
[----:B------:R-:W-:-:S02]  /*2fa0*/  F2FP.F16.E4M3.UNPACK_B R44, R44.H1 ;  /* 0x0000002cff2c723e */ /* 0x000fc400030006ff */
[----:B------:R-:W-:Y:S01]  /*2fb0*/  F2FP.F16.E4M3.UNPACK_B R45, R45.H1 ;  /* 0x0000002dff2d723e */ /* 0x000fe200030006ff */
[C---:B------:R-:W-:Y:S06]  /*2fc0*/  HMMA.16816.F32 R40, R48.reuse, R16, R40 ;  /* 0x000000103028723c */ /* 0x040fec0000001828 */
[C---:B------:R-:W-:Y:S01]  /*2fd0*/  HMMA.16816.F32 R36, R48.reuse, R24, R36 ;  /* 0x000000183024723c */ /* 0x040fe20000001824 */
[----:B------:R-:W4:Y:S04]  /*2fe0*/  SHFL.BFLY PT, R25, R68, 0x2, 0x1f ;  /* 0x0c401f0044197f89 */ /* 0x000f2800000e0000 */
[----:B------:R-:W5:Y:S01]  /*2ff0*/  SHFL.BFLY PT, R24, R65, 0x2, 0x1f ;  /* 0x0c401f0041187f89 */ /* 0x000f6200000e0000 */
[----:B------:R-:W-:Y:S01]  /*3000*/  HMMA.16816.F32 R52, R48, R44, R52 ;  /* 0x0000002c3034723c */ /* 0x000fe20000001834 */
[----:B------:R-:W-:-:S02]  /*3010*/  F2FP.F16.E4M3.UNPACK_B R20, R22 ;  /* 0x00000016ff14723e */ /* 0x000fc400020006ff */
[----:B------:R-:W-:Y:S02]  /*3020*/  F2FP.F16.E4M3.UNPACK_B R21, R23 ;  /* 0x00000017ff15723e */ /* 0x000fe400020006ff */
[----:B0-----:R-:W-:Y:S02]  /*3030*/  SEL R32, R67, R64, !P1 ;  /* 0x0000004043207207 */ /* 0x001fe40004800000 */
[----:B-1----:R-:W-:Y:S02]  /*3040*/  SEL R33, R71, R70, !P1 ;  /* 0x0000004647217207 */ /* 0x002fe40004800000 */
[----:B--2---:R-:W-:Y:S02]  /*3050*/  SEL R34, R69, R66, !P1 ;  /* 0x0000004245227207 */ /* 0x004fe40004800000 */
[----:B---3--:R-:W-:Y:S02]  /*3060*/  SEL R35, R57, R56, !P1 ;  /* 0x0000003839237207 */ /* 0x008fe40004800000 */
[----:B------:R-:W-:-:S02]  /*3070*/  F2FP.F16.E4M3.UNPACK_B R16, R18 ;  /* 0x00000012ff10723e */ /* 0x000fc400020006ff */
[----:B------:R-:W-:-:S03]  /*3080*/  F2FP.F16.E4M3.UNPACK_B R17, R19 ;  /* 0x00000013ff11723e */ /* 0x000fc600020006ff */
[----:B------:R-:W-:Y:S01]  /*3090*/  HMMA.16816.F32 R28, R32, R20, R28 ;  /* 0x00000014201c723c */ /* 0x000fe2000000181c */
[----:B----4-:R-:W-:-:S05]  /*30a0*/  FADD R25, R68, R25 ;  /* 0x0000001944197221 */ /* 0x010fca0000000000 */
[----:B------:R-:W-:Y:S01]  /*30b0*/  HMMA.16816.F32 R40, R32, R16, R40 ;  /* 0x000000102028723c */ /* 0x000fe20000001828 */
[----:B------:R-:W-:Y:S02]  /*30c0*/  F2FP.F16.E4M3.UNPACK_B R20, R46 ;  /* 0x0000002eff14723e */ /* 0x000fe400020006ff */
[----:B------:R-:W-:Y:S01]  /*30d0*/  F2FP.F16.E4M3.UNPACK_B R21, R47 ;  /* 0x0000002fff15723e */ /* 0x000fe200020006ff */
[----:B-----5:R-:W-:-:S03]  /*30e0*/  FADD R24, R65, R24 ;  /* 0x0000001841187221 */ /* 0x020fc60000000000 */
[----:B------:R-:W-:Y:S02]  /*30f0*/  F2FP.F16.E4M3.UNPACK_B R16, R26 ;  /* 0x0000001aff10723e */ /* 0x000fe400020006ff */
[----:B------:R-:W-:Y:S01]  /*3100*/  F2FP.F16.E4M3.UNPACK_B R17, R27 ;  /* 0x0000001bff11723e */ /* 0x000fe200020006ff */
[C---:B------:R-:W-:Y:S06]  /*3110*/  HMMA.16816.F32 R52, R32.reuse, R20, R52 ;  /* 0x000000142034723c */ /* 0x040fec0000001834 */
[----:B------:R-:W-:Y:S01]  /*3120*/  HMMA.16816.F32 R32, R32, R16, R36 ;  /* 0x000000102020723c */ /* 0x000fe20000001824 */
[----:B------:R-:W0:Y:S04]  /*3130*/  SHFL.BFLY PT, R16, R25, 0x1, 0x1f ;  /* 0x0c201f0019107f89 */ /* 0x000e2800000e0000 */
[----:B------:R-:W1:Y:S01]  /*3140*/  SHFL.BFLY PT, R17, R24, 0x1, 0x1f ;  /* 0x0c201f0018117f89 */ /* 0x000e6200000e0000 */
[----:B------:R-:W-:Y:S01]  /*3150*/  UIADD3 UR5, UR5, 0x40, URZ ;  /* 0x0000004005057890 */ /* 0x000fe2000fffe03f */
[----:B------:R-:W-:-:S05]  /*3160*/  F2FP.F16.E4M3.UNPACK_B R36, R22.H1 ;  /* 0x00000016ff24723e */ /* 0x000fca00030006ff */
[----:B------:R-:W-:Y:S02]  /*3170*/  ISETP.LE.AND P2, PT, R2, UR5, PT ;  /* 0x0000000502007c0c */ /* 0x000fe4000bf43270 */
[----:B------:R-:W-:Y:S02]  /*3180*/  F2FP.F16.E4M3.UNPACK_B R37, R23.H1 ;  /* 0x00000017ff25723e */ /* 0x000fe400030006ff */
[----:B------:R-:W-:Y:S02]  /*3190*/  SEL R20, R64, R67, !P1 ;  /* 0x0000004340147207 */ /* 0x000fe40004800000 */
[----:B------:R-:W-:Y:S02]  /*31a0*/  SEL R21, R70, R71, !P1 ;  /* 0x0000004746157207 */ /* 0x000fe40004800000 */
[----:B------:R-:W-:Y:S02]  /*31b0*/  SEL R22, R66, R69, !P1 ;  /* 0x0000004542167207 */ /* 0x000fe40004800000 */
[----:B------:R-:W-:-:S02]  /*31c0*/  SEL R23, R56, R57, !P1 ;  /* 0x0000003938177207 */ /* 0x000fc40004800000 */
[----:B------:R-:W-:Y:S02]  /*31d0*/  F2FP.F16.E4M3.UNPACK_B R18, R18.H1 ;  /* 0x00000012ff12723e */ /* 0x000fe400030006ff */
[----:B------:R-:W-:Y:S02]  /*31e0*/  F2FP.F16.E4M3.UNPACK_B R19, R19.H1 ;  /* 0x00000013ff13723e */ /* 0x000fe400030006ff */
[----:B------:R-:W-:Y:S02]  /*31f0*/  F2FP.F16.E4M3.UNPACK_B R46, R46.H1 ;  /* 0x0000002eff2e723e */ /* 0x000fe400030006ff */
[----:B------:R-:W-:Y:S02]  /*3200*/  F2FP.F16.E4M3.UNPACK_B R47, R47.H1 ;  /* 0x0000002fff2f723e */ /* 0x000fe400030006ff */
[----:B------:R-:W-:Y:S02]  /*3210*/  F2FP.F16.E4M3.UNPACK_B R26, R26.H1 ;  /* 0x0000001aff1a723e */ /* 0x000fe400030006ff */
[----:B------:R-:W-:Y:S01]  /*3220*/  F2FP.F16.E4M3.UNPACK_B R27, R27.H1 ;  /* 0x0000001bff1b723e */ /* 0x000fe200030006ff */
[----:B0-----:R-:W-:Y:S01]  /*3230*/  FADD R25, R25, R16 ;  /* 0x0000001019197221 */ /* 0x001fe20000000000 */
[----:B-1----:R-:W-:Y:S01]  /*3240*/  FADD R24, R24, R17 ;  /* 0x0000001118187221 */ /* 0x002fe20000000000 */
[----:B------:R-:W-:Y:S01]  /*3250*/  HMMA.16816.F32 R36, R20, R36, R28 ;  /* 0x000000241424723c */ /* 0x000fe2000000181c */
[----:B------:R-:W-:Y:S01]  /*3260*/  ULEA UR4, UR9, UR4, 0x6 ;  /* 0x0000000409047291 */ /* 0x000fe2000f8e303f */
[----:B------:R-:W-:Y:S01]  /*3270*/  FFMA R109, R60, R109, R25 ;  /* 0x0000006d3c6d7223 */ /* 0x000fe20000000019 */
[----:B------:R-:W-:-:S03]  /*3280*/  FFMA R110, R61, R110, R24 ;  /* 0x0000006e3d6e7223 */ /* 0x000fc60000000018 */
[----:B------:R-:W-:Y:S01]  /*3290*/  HMMA.16816.F32 R40, R20, R18, R40 ;  /* 0x000000121428723c */ /* 0x000fe20000001828 */
[----:B------:R-:W-:Y:S02]  /*32a0*/  IMAD R102, R9, 0x40, R102 ;  /* 0x0000004009667824 */ /* 0x000fe400078e0266 */
[----:B------:R-:W-:-:S03]  /*32b0*/  IMAD.MOV.U32 R112, RZ, RZ, R59 ;  /* 0x000000ffff707224 */ /* 0x000fc600078e003b */
[----:B------:R-:W-:Y:S01]  /*32c0*/  HMMA.16816.F32 R52, R20, R46, R52 ;  /* 0x0000002e1434723c */ /* 0x000fe20000001834 */
[----:B------:R-:W-:-:S05]  /*32d0*/  IMAD.MOV.U32 R111, RZ, RZ, R58 ;  /* 0x000000ffff6f7224 */ /* 0x000fca00078e003a */
[----:B------:R-:W-:Y:S01]  /*32e0*/  HMMA.16816.F32 R32, R20, R26, R32 ;  /* 0x0000001a1420723c */ /* 0x000fe20000001820 */
[----:B------:R-:W-:-:S08]  /*32f0*/  NOP ;  /* 0x0000000000007918 */ /* 0x000fd00000000000 */
[----:B------:R-:W-:-:S15]  /*3300*/  @!P2 BRA `(.L_x_1) ;  /* 0xffffffd80060a947 */ /* 0x000fde000383ffff */
.L_x_0:
[----:B------:R-:W0:Y:S01]  /*3310*/  S2R R2, SR_TID.X ;  /* 0x0000000000027919 */ /* 0x000e220000002100 */
[----:B------:R-:W1:Y:S01]  /*3320*/  S2UR UR5, SR_CgaCtaId ;  /* 0x00000000000579c3 */ /* 0x000e620000008800 */
[----:B------:R-:W-:Y:S01]  /*3330*/  UMOV UR4, 0x400 ;  /* 0x0000040000047882 */ /* 0x000fe20000000000 */
[----:B------:R-:W-:Y:S01]  /*3340*/  FSETP.GEU.AND P1, PT, R110, 1.175494350822287508e-38, PT ;  /* 0x008000006e00780b */ /* 0x000fe20003f2e000 */
[C---:B------:R-:W-:Y:S01]  /*3350*/  FMUL R7, R109.reuse, 8388608 ;  /* 0x4b0000006d077820 */ /* 0x040fe20000400000 */
[----:B------:R-:W-:-:S04]  /*3360*/  FSETP.GT.AND P0, PT, |R109|, 8.50705917302346158658e+37, PT ;  /* 0x7e8000006d00780b */ /* 0x000fc80003f04200 */
[----:B------:R-:W-:Y:S01]  /*3370*/  BAR.SYNC.DEFER_BLOCKING 0x0 ;  /* 0x0000000000007b1d */ /* 0x000fe20000010000 */
[C---:B------:R-:W-:Y:S02]  /*3380*/  FSETP.GEU.AND P3, PT, |R109|.reuse, 1.175494350822287508e-38, PT ;  /* 0x008000006d00780b */ /* 0x040fe40003f6e200 */
[----:B------:R-:W-:Y:S02]  /*3390*/  FSETP.GEU.AND P2, PT, R109, 1.175494350822287508e-38, PT ;  /* 0x008000006d00780b */ /* 0x000fe40003f4e000 */
[----:B------:R-:W-:-:S04]  /*33a0*/  FSEL R6, RZ, -23, P1 ;  /* 0xc1b80000ff067808 */ /* 0x000fc80000800000 */
[----:B------:R-:W-:Y:S01]  /*33b0*/  @P0 FMUL R35, R35, 0.25 ;  /* 0x3e80000023230820 */ /* 0x000fe20000400000 */
[----:B------:R-:W-:Y:S01]  /*33c0*/  @P0 FMUL R34, R34, 0.25 ;  /* 0x3e80000022220820 */ /* 0x000fe20000400000 */
[----:B------:R-:W-:Y:S01]  /*33d0*/  @P0 FMUL R55, R55, 0.25 ;  /* 0x3e80000037370820 */ /* 0x000fe20000400000 */
[----:B------:R-:W-:Y:S01]  /*33e0*/  @P0 FMUL R54, R54, 0.25 ;  /* 0x3e80000036360820 */ /* 0x000fe20000400000 */
[----:B------:R-:W-:Y:S01]  /*33f0*/  @P0 FMUL R43, R43, 0.25 ;  /* 0x3e8000002b2b0820 */ /* 0x000fe20000400000 */
[----:B------:R-:W-:Y:S01]  /*3400*/  @P0 FMUL R42, R42, 0.25 ;  /* 0x3e8000002a2a0820 */ /* 0x000fe20000400000 */
[----:B------:R-:W-:Y:S01]  /*3410*/  @P0 FMUL R39, R39, 0.25 ;  /* 0x3e80000027270820 */ /* 0x000fe20000400000 */
[----:B-1----:R-:W-:Y:S01]  /*3420*/  ULEA UR6, UR5, UR4, 0x18 ;  /* 0x0000000405067291 */ /* 0x002fe2000f8ec03f */
[----:B------:R-:W-:Y:S01]  /*3430*/  @P0 FMUL R38, R38, 0.25 ;  /* 0x3e80000026260820 */ /* 0x000fe20000400000 */
[----:B------:R-:W-:Y:S01]  /*3440*/  @!P3 FMUL R35, R35, 16777216 ;  /* 0x4b8000002323b820 */ /* 0x000fe20000400000 */
[----:B------:R-:W-:Y:S01]  /*3450*/  @!P3 FMUL R34, R34, 16777216 ;  /* 0x4b8000002222b820 */ /* 0x000fe20000400000 */
[----:B------:R-:W-:Y:S01]  /*3460*/  @!P3 FMUL R55, R55, 16777216 ;  /* 0x4b8000003737b820 */ /* 0x000fe20000400000 */
[----:B------:R-:W-:Y:S01]  /*3470*/  @!P3 FMUL R54, R54, 16777216 ;  /* 0x4b8000003636b820 */ /* 0x000fe20000400000 */
[----:B------:R-:W-:Y:S01]  /*3480*/  @!P3 FMUL R43, R43, 16777216 ;  /* 0x4b8000002b2bb820 */ /* 0x000fe20000400000 */
[C---:B0-----:R-:W-:Y:S01]  /*3490*/  IMAD.SHL.U32 R3, R2.reuse, 0x20, RZ ;  /* 0x0000002002037824 */ /* 0x041fe200078e00ff */
[----:B------:R-:W-:Y:S01]  /*34a0*/  LOP3.LUT R5, R2, 0x20, RZ, 0xc0, !PT ;  /* 0x0000002002057812 */ /* 0x000fe200078ec0ff */
[----:B------:R-:W-:Y:S01]  /*34b0*/  @!P3 FMUL R42, R42, 16777216 ;  /* 0x4b8000002a2ab820 */ /* 0x000fe20000400000 */
[----:B------:R-:W-:Y:S01]  /*34c0*/  LOP3.LUT R4, R2, 0x3f, RZ, 0xc0, !PT ;  /* 0x0000003f02047812 */ /* 0x000fe200078ec0ff */
[----:B------:R-:W-:Y:S01]  /*34d0*/  @!P3 FMUL R39, R39, 16777216 ;  /* 0x4b8000002727b820 */ /* 0x000fe20000400000 */
[----:B------:R-:W-:Y:S01]  /*34e0*/  LOP3.LUT R3, R3, 0x300, RZ, 0xc0, !PT ;  /* 0x0000030003037812 */ /* 0x000fe200078ec0ff */
[----:B------:R-:W-:Y:S01]  /*34f0*/  @!P3 FMUL R38, R38, 16777216 ;  /* 0x4b8000002626b820 */ /* 0x000fe20000400000 */
[----:B------:R-:W-:Y:S01]  /*3500*/  ISETP.NE.U32.AND P4, PT, R5, RZ, PT ;  /* 0x000000ff0500720c */ /* 0x000fe20003f85070 */
[C---:B------:R-:W-:Y:S01]  /*3510*/  IMAD.SHL.U32 R5, R2.reuse, 0x8, RZ ;  /* 0x0000000802057824 */ /* 0x040fe200078e00ff */
[----:B------:R-:W-:Y:S01]  /*3520*/  LOP3.LUT R10, R2, 0xc0, RZ, 0xc0, !PT ;  /* 0x000000c0020a7812 */ /* 0x000fe200078ec0ff */
[----:B------:R-:W-:Y:S01]  /*3530*/  IMAD R13, R4, 0x4, R3 ;  /* 0x00000004040d7824 */ /* 0x000fe200078e0203 */
[----:B------:R-:W-:Y:S01]  /*3540*/  SHF.R.U32.HI R3, RZ, 0x1, R2 ;  /* 0x00000001ff037819 */ /* 0x000fe20000011602 */
[----:B------:R-:W-:Y:S01]  /*3550*/  ULDC.64 UR4, c[0x0][0x270] ;  /* 0x00009c0000047ab9 */ /* 0x000fe20000000a00 */
[----:B------:R-:W-:Y:S01]  /*3560*/  LOP3.LUT R5, R5, 0x38, RZ, 0xc0, !PT ;  /* 0x0000003805057812 */ /* 0x000fe200078ec0ff */
[----:B------:R-:W-:Y:S01]  /*3570*/  UIMAD UR4, UR7, UR4, URZ ;  /* 0x00000004070472a4 */ /* 0x000fe2000f8e023f */
[----:B------:R-:W-:Y:S01]  /*3580*/  LOP3.LUT R4, R3, 0x4, RZ, 0xc0, !PT ;  /* 0x0000000403047812 */ /* 0x000fe200078ec0ff */
[----:B------:R-:W-:Y:S01]  /*3590*/  FMUL R3, R110, 8388608 ;  /* 0x4b0000006e037820 */ /* 0x000fe20000400000 */
[----:B------:R-:W-:-:S02]  /*35a0*/  SHF.R.U32.HI R10, RZ, 0x1, R10 ;  /* 0x00000001ff0a7819 */ /* 0x000fc4000001160a */
[----:B------:R-:W-:Y:S02]  /*35b0*/  IADD3 R5, R4, UR6, R5 ;  /* 0x0000000604057c10 */ /* 0x000fe4000fffe005 */
[----:B------:R-:W-:Y:S02]  /*35c0*/  LOP3.LUT R4, R2, 0x3, RZ, 0xc0, !PT ;  /* 0x0000000302047812 */ /* 0x000fe400078ec0ff */
[----:B------:R-:W-:Y:S02]  /*35d0*/  FSEL R3, R3, R110, !P1 ;  /* 0x0000006e03037208 */ /* 0x000fe40004800000 */
[----:B------:R-:W-:Y:S01]  /*35e0*/  FSETP.GT.AND P1, PT, |R110|, 8.50705917302346158658e+37, PT ;  /* 0x7e8000006e00780b */ /* 0x000fe20003f24200 */
[----:B------:R-:W-:Y:S02]  /*35f0*/  IMAD.SHL.U32 R11, R4, 0x20, RZ ;  /* 0x00000020040b7824 */ /* 0x000fe400078e00ff */
[----:B------:R-:W-:-:S03]  /*3600*/  VIADD R4, R3, 0xc0cafb0d ;  /* 0xc0cafb0d03047836 */ /* 0x000fc60000000000 */
[----:B------:R-:W-:Y:S02]  /*3610*/  LOP3.LUT R11, R11, 0x1c, R2, 0xf8, !PT ;  /* 0x0000001c0b0b7812 */ /* 0x000fe400078ef802 */
[----:B------:R-:W-:Y:S02]  /*3620*/  LOP3.LUT R8, R4, 0xff800000, RZ, 0xc0, !PT ;  /* 0xff80000004087812 */ /* 0x000fe400078ec0ff */
[----:B------:R-:W-:Y:S02]  /*3630*/  SEL R4, RZ, 0x240, !P4 ;  /* 0x00000240ff047807 */ /* 0x000fe40006000000 */
[----:B------:R-:W-:Y:S01]  /*3640*/  I2FP.F32.S32 R9, R8 ;  /* 0x0000000800097245 */ /* 0x000fe20000201400 */
[----:B------:R-:W-:Y:S01]  /*3650*/  @P1 FMUL R41, R41, 0.25 ;  /* 0x3e80000029291820 */ /* 0x000fe20000400000 */
[----:B------:R-:W-:Y:S01]  /*3660*/  LOP3.LUT R25, R11, R4, RZ, 0x3c, !PT ;  /* 0x000000040b197212 */ /* 0x000fe200078e3cff */
[----:B------:R-:W-:Y:S01]  /*3670*/  @P1 FMUL R40, R40, 0.25 ;  /* 0x3e80000028281820 */ /* 0x000fe20000400000 */
[----:B------:R-:W-:Y:S01]  /*3680*/  FSEL R4, R7, R109, !P2 ;  /* 0x0000006d07047208 */ /* 0x000fe20005000000 */
[----:B------:R-:W-:Y:S01]  /*3690*/  @P0 FMUL R109, R109, 0.25 ;  /* 0x3e8000006d6d0820 */ /* 0x000fe20000400000 */
[----:B------:R-:W-:Y:S01]  /*36a0*/  FFMA.FTZ R6, R9, 1.1920928955078125e-07, R6 ;  /* 0x3400000009067823 */ /* 0x000fe20000010006 */
[C---:B------:R-:W-:Y:S01]  /*36b0*/  FSETP.GEU.AND P4, PT, |R110|.reuse, 1.175494350822287508e-38, PT ;  /* 0x008000006e00780b */ /* 0x040fe20003f8e200 */
[----:B------:R-:W-:Y:S01]  /*36c0*/  @P1 FMUL R110, R110, 0.25 ;  /* 0x3e8000006e6e1820 */ /* 0x000fe20000400000 */
[----:B------:R-:W-:Y:S01]  /*36d0*/  @!P3 FMUL R109, R109, 16777216 ;  /* 0x4b8000006d6db820 */ /* 0x000fe20000400000 */
[----:B------:R-:W-:Y:S01]  /*36e0*/  LOP3.LUT R7, R13, R10, RZ, 0x3c, !PT ;  /* 0x0000000a0d077212 */ /* 0x000fe200078e3cff */
[----:B------:R-:W-:Y:S01]  /*36f0*/  @P1 FMUL R37, R37, 0.25 ;  /* 0x3e80000025251820 */ /* 0x000fe20000400000 */
[----:B------:R-:W-:Y:S01]  /*3700*/  @P1 FMUL R36, R36, 0.25 ;  /* 0x3e80000024241820 */ /* 0x000fe20000400000 */
[----:B------:R-:W0:Y:S01]  /*3710*/  MUFU.RCP R9, R109 ;  /* 0x0000006d00097308 */ /* 0x000e220000001000 */
[----:B------:R-:W-:Y:S01]  /*3720*/  @P1 FMUL R33, R33, 0.25 ;  /* 0x3e80000021211820 */ /* 0x000fe20000400000 */
[----:B------:R-:W-:Y:S01]  /*3730*/  @P1 FMUL R32, R32, 0.25 ;  /* 0x3e80000020201820 */ /* 0x000fe20000400000 */
[----:B------:R-:W-:Y:S01]  /*3740*/  @P1 FMUL R53, R53, 0.25 ;  /* 0x3e80000035351820 */ /* 0x000fe20000400000 */
[----:B------:R-:W-:Y:S01]  /*3750*/  @P1 FMUL R52, R52, 0.25 ;  /* 0x3e80000034341820 */ /* 0x000fe20000400000 */
[C---:B------:R-:W-:Y:S01]  /*3760*/  IMAD.IADD R8, R3.reuse, 0x1, -R8 ;  /* 0x0000000103087824 */ /* 0x040fe200078e0a08 */
[----:B------:R-:W-:Y:S01]  /*3770*/  ISETP.GE.U32.AND P1, PT, R3, 0x7f800000, PT ;  /* 0x7f8000000300780c */ /* 0x000fe20003f26070 */
[----:B------:R-:W-:Y:S01]  /*3780*/  @!P4 FMUL R110, R110, 16777216 ;  /* 0x4b8000006e6ec820 */ /* 0x000fe20000400000 */
        /* <DEDUP_REMOVED lines=8> */
[----:B------:R-:W-:Y:S01]  /*3810*/  FADD R8, R8, -1 ;  /* 0xbf80000008087421 */ /* 0x000fe20000000000 */
[C---:B0-----:R-:W-:Y:S01]  /*3820*/  FMUL R10, R9.reuse, R35 ;  /* 0x00000023090a7220 */ /* 0x041fe20000400000 */
[C---:B------:R-:W-:Y:S01]  /*3830*/  FMUL R11, R9.reuse, R34 ;  /* 0x00000022090b7220 */ /* 0x040fe20000400000 */
[C---:B------:R-:W-:Y:S01]  /*3840*/  FMUL R14, R9.reuse, R55 ;  /* 0x00000037090e7220 */ /* 0x040fe20000400000 */
[C---:B------:R-:W-:Y:S01]  /*3850*/  FMUL R15, R9.reuse, R54 ;  /* 0x00000036090f7220 */ /* 0x040fe20000400000 */
[C---:B------:R-:W-:Y:S01]  /*3860*/  FMUL R17, R9.reuse, R43 ;  /* 0x0000002b09117220 */ /* 0x040fe20000400000 */
[C---:B------:R-:W-:Y:S01]  /*3870*/  FMUL R18, R9.reuse, R42 ;  /* 0x0000002a09127220 */ /* 0x040fe20000400000 */
[C---:B------:R-:W-:Y:S01]  /*3880*/  FMUL R21, R9.reuse, R39 ;  /* 0x0000002709157220 */ /* 0x040fe20000400000 */
[----:B------:R-:W-:Y:S01]  /*3890*/  FMUL R22, R9, R38 ;  /* 0x0000002609167220 */ /* 0x000fe20000400000 */
[----:B------:R-:W-:Y:S01]  /*38a0*/  F2FP.SATFINITE.E4M3.F32.PACK_AB_MERGE_C R14, R14, R15, RZ ;  /* 0x0000000f0e0e723e */ /* 0x000fe200048070ff */
[----:B------:R-:W0:Y:S01]  /*38b0*/  MUFU.RCP R9, R110 ;  /* 0x0000006e00097308 */ /* 0x000e220000001000 */
[----:B------:R-:W-:-:S02]  /*38c0*/  F2FP.SATFINITE.E4M3.F32.PACK_AB_MERGE_C R17, R17, R18, RZ ;  /* 0x000000121111723e */ /* 0x000fc400048070ff */
[----:B------:R-:W-:Y:S02]  /*38d0*/  F2FP.SATFINITE.E4M3.F32.PACK_AB_MERGE_C R15, R10, R11, RZ ;  /* 0x0000000b0a0f723e */ /* 0x000fe400048070ff */
[----:B------:R-:W-:Y:S02]  /*38e0*/  LOP3.LUT R27, R17, 0xffff, RZ, 0xc0, !PT ;  /* 0x0000ffff111b7812 */ /* 0x000fe400078ec0ff */
[----:B------:R-:W-:Y:S02]  /*38f0*/  F2FP.SATFINITE.E4M3.F32.PACK_AB_MERGE_C R21, R21, R22, RZ ;  /* 0x000000161515723e */ /* 0x000fe400048070ff */
[----:B------:R-:W-:Y:S01]  /*3900*/  LOP3.LUT R29, R14, 0xffff, RZ, 0xc0, !PT ;  /* 0x0000ffff0e1d7812 */ /* 0x000fe200078ec0ff */
[----:B------:R-:W1:Y:S01]  /*3910*/  LDC R22, c[0x0][0x278] ;  /* 0x00009e00ff167b82 */ /* 0x000e620000000800 */
[----:B------:R-:W-:Y:S02]  /*3920*/  LOP3.LUT R15, R15, 0xffff, RZ, 0xc0, !PT ;  /* 0x0000ffff0f0f7812 */ /* 0x000fe400078ec0ff */
[----:B------:R-:W-:Y:S01]  /*3930*/  FSETP.NEU.AND P0, PT, R3, RZ, PT ;  /* 0x000000ff0300720b */ /* 0x000fe20003f0d000 */
        /* <DEDUP_REMOVED lines=8> */
[----:B------:R-:W-:-:S02]  /*39c0*/  F2FP.SATFINITE.E4M3.F32.PACK_AB_MERGE_C R23, R23, R24, RZ ;  /* 0x000000181717723e */ /* 0x000fc400048070ff */
[----:B------:R-:W-:Y:S02]  /*39d0*/  F2FP.SATFINITE.E4M3.F32.PACK_AB_MERGE_C R19, R19, R20, RZ ;  /* 0x000000141313723e */ /* 0x000fe400048070ff */
[----:B------:R-:W-:Y:S02]  /*39e0*/  F2FP.SATFINITE.E4M3.F32.PACK_AB_MERGE_C R9, R16, R9, RZ ;  /* 0x000000091009723e */ /* 0x000fe400048070ff */
[----:B------:R-:W-:Y:S02]  /*39f0*/  LOP3.LUT R23, R23, 0xffff, RZ, 0xc0, !PT ;  /* 0x0000ffff17177812 */ /* 0x000fe400078ec0ff */
[----:B------:R-:W-:Y:S02]  /*3a00*/  LOP3.LUT R10, R19, 0xffff, RZ, 0xc0, !PT ;  /* 0x0000ffff130a7812 */ /* 0x000fe400078ec0ff */
[----:B------:R-:W-:Y:S02]  /*3a10*/  LOP3.LUT R17, R9, 0xffff, RZ, 0xc0, !PT ;  /* 0x0000ffff09117812 */ /* 0x000fe400078ec0ff */
[----:B------:R-:W-:-:S02]  /*3a20*/  PRMT R11, R23, 0x3340, R10 ;  /* 0x00003340170b7816 */ /* 0x000fc4000000000a */
[----:B------:R-:W-:Y:S01]  /*3a30*/  SHF.R.U32.HI R9, RZ, 0x8, R23 ;  /* 0x00000008ff097819 */ /* 0x000fe20000011617 */
[----:B------:R-:W-:Y:S01]  /*3a40*/  IMAD.MOV.U32 R23, RZ, RZ, 0x3dc6b27f ;  /* 0x3dc6b27fff177424 */ /* 0x000fe200078e00ff */
[----:B------:R-:W-:Y:S02]  /*3a50*/  SHF.R.U32.HI R10, RZ, 0x8, R10 ;  /* 0x00000008ff0a7819 */ /* 0x000fe4000001160a */
[----:B------:R-:W-:Y:S02]  /*3a60*/  LOP3.LUT R16, R21, 0xffff, RZ, 0xc0, !PT ;  /* 0x0000ffff15107812 */ /* 0x000fe400078ec0ff */
[----:B------:R-:W-:Y:S02]  /*3a70*/  LOP3.LUT R10, R10, 0xffff, RZ, 0xc0, !PT ;  /* 0x0000ffff0a0a7812 */ /* 0x000fe400078ec0ff */
[----:B------:R-:W-:Y:S02]  /*3a80*/  LOP3.LUT R19, R9, 0xffff, RZ, 0xc0, !PT ;  /* 0x0000ffff09137812 */ /* 0x000fe400078ec0ff */
[----:B------:R-:W-:-:S02]  /*3a90*/  F2FP.SATFINITE.E4M3.F32.PACK_AB_MERGE_C R13, R12, R13, RZ ;  /* 0x0000000d0c0d723e */ /* 0x000fc400048070ff */
[----:B------:R-:W-:Y:S02]  /*3aa0*/  PRMT R21, R29, 0x3340, R0 ;  /* 0x000033401d157816 */ /* 0x000fe40000000000 */
[----:B------:R-:W-:Y:S02]  /*3ab0*/  PRMT R14, R16, 0x3340, R27 ;  /* 0x00003340100e7816 */ /* 0x000fe4000000001b */
[----:B------:R-:W-:Y:S02]  /*3ac0*/  PRMT R19, R19, 0x3340, R10 ;  /* 0x0000334013137816 */ /* 0x000fe4000000000a */
[----:B------:R-:W-:Y:S02]  /*3ad0*/  PRMT R12, R17, 0x3340, R0 ;  /* 0x00003340110c7816 */ /* 0x000fe40000000000 */
[----:B------:R-:W-:Y:S02]  /*3ae0*/  SHF.R.U32.HI R10, RZ, 0x8, R16 ;  /* 0x00000008ff0a7819 */ /* 0x000fe40000011610 */
[----:B------:R-:W-:-:S02]  /*3af0*/  SHF.R.U32.HI R9, RZ, 0x8, R17 ;  /* 0x00000008ff097819 */ /* 0x000fc40000011611 */
[----:B------:R-:W-:Y:S02]  /*3b00*/  PRMT R18, R14, 0x5410, R21 ;  /* 0x000054100e127816 */ /* 0x000fe40000000015 */
[----:B------:R-:W-:Y:S02]  /*3b10*/  PRMT R17, R11, 0x5410, R12 ;  /* 0x000054100b117816 */ /* 0x000fe4000000000c */
[----:B------:R-:W-:Y:S02]  /*3b20*/  LOP3.LUT R21, R10, 0xffff, RZ, 0xc0, !PT ;  /* 0x0000ffff0a157812 */ /* 0x000fe400078ec0ff */
[----:B------:R-:W-:Y:S02]  /*3b30*/  SHF.R.U32.HI R12, RZ, 0x8, R27 ;  /* 0x00000008ff0c7819 */ /* 0x000fe4000001161b */
[----:B------:R-:W-:Y:S02]  /*3b40*/  SHF.R.U32.HI R10, RZ, 0x8, R29 ;  /* 0x00000008ff0a7819 */ /* 0x000fe4000001161d */
[----:B------:R-:W-:Y:S01]  /*3b50*/  LOP3.LUT R11, R9, 0xffff, RZ, 0xc0, !PT ;  /* 0x0000ffff090b7812 */ /* 0x000fe200078ec0ff */
[----:B------:R-:W-:Y:S01]  /*3b60*/  VIADD R9, R4, 0xc0cafb0d ;  /* 0xc0cafb0d04097836 */ /* 0x000fe20000000000 */
[----:B------:R-:W-:-:S02]  /*3b70*/  LOP3.LUT R12, R12, 0xffff, RZ, 0xc0, !PT ;  /* 0x0000ffff0c0c7812 */ /* 0x000fc400078ec0ff */
[----:B------:R-:W-:Y:S02]  /*3b80*/  LOP3.LUT R14, R10, 0xffff, RZ, 0xc0, !PT ;  /* 0x0000ffff0a0e7812 */ /* 0x000fe400078ec0ff */
[----:B------:R-:W-:Y:S02]  /*3b90*/  PRMT R16, R11, 0x3340, R0 ;  /* 0x000033400b107816 */ /* 0x000fe40000000000 */
[----:B------:R-:W-:Y:S02]  /*3ba0*/  PRMT R21, R21, 0x3340, R12 ;  /* 0x0000334015157816 */ /* 0x000fe4000000000c */
[----:B------:R-:W-:Y:S02]  /*3bb0*/  PRMT R20, R14, 0x3340, R1 ;  /* 0x000033400e147816 */ /* 0x000fe40000000001 */
[----:B------:R-:W-:Y:S02]  /*3bc0*/  LOP3.LUT R11, R9, 0xff800000, RZ, 0xc0, !PT ;  /* 0xff800000090b7812 */ /* 0x000fe400078ec0ff */
[----:B------:R-:W-:-:S02]  /*3bd0*/  LOP3.LUT R10, R13, 0xffff, RZ, 0xc0, !PT ;  /* 0x0000ffff0d0a7812 */ /* 0x000fc400078ec0ff */
[----:B------:R-:W-:Y:S01]  /*3be0*/  PRMT R19, R19, 0x5410, R16 ;  /* 0x0000541013137816 */ /* 0x000fe20000000010 */
[----:B------:R-:W-:Y:S01]  /*3bf0*/  IMAD.IADD R9, R4, 0x1, -R11 ;  /* 0x0000000104097824 */ /* 0x000fe200078e0a0b */
[----:B------:R-:W-:Y:S02]  /*3c00*/  PRMT R20, R21, 0x5410, R20 ;  /* 0x0000541015147816 */ /* 0x000fe40000000014 */
[--C-:B------:R-:W-:Y:S01]  /*3c10*/  PRMT R14, R17, 0x4210, R10.reuse ;  /* 0x00004210110e7816 */ /* 0x100fe2000000000a */
[----:B------:R-:W-:Y:S01]  /*3c20*/  FADD R12, R9, -1 ;  /* 0xbf800000090c7421 */ /* 0x000fe20000000000 */
[----:B------:R-:W-:Y:S01]  /*3c30*/  PRMT R10, R19, 0x5210, R10 ;  /* 0x00005210130a7816 */ /* 0x000fe2000000000a */
[-C--:B------:R-:W-:Y:S01]  /*3c40*/  FFMA.FTZ R9, R8, R23.reuse, -0.16845393180847167969 ;  /* 0xbe2c7f3008097423 */ /* 0x080fe20000010017 */
[--C-:B------:R-:W-:Y:S01]  /*3c50*/  PRMT R17, R18, 0x4210, R15.reuse ;  /* 0x0000421012117816 */ /* 0x100fe2000000000f */
[----:B------:R-:W-:Y:S01]  /*3c60*/  STS [R25+UR6], R14 ;  /* 0x0000000e19007988 */ /* 0x000fe20008000806 */
[----:B------:R-:W-:Y:S01]  /*3c70*/  LOP3.LUT R16, R25, 0x20, RZ, 0x3c, !PT ;  /* 0x0000002019107812 */ /* 0x000fe200078e3cff */
[----:B------:R-:W-:Y:S01]  /*3c80*/  FFMA.FTZ R13, R12, R23, -0.16845393180847167969 ;  /* 0xbe2c7f300c0d7423 */ /* 0x000fe20000010017 */
[----:B------:R-:W-:Y:S01]  /*3c90*/  PRMT R15, R20, 0x5210, R15 ;  /* 0x00005210140f7816 */ /* 0x000fe2000000000f */
[----:B------:R0:W-:Y:S01]  /*3ca0*/  STS [R25+UR6+0x80], R10 ;  /* 0x0000800a19007988 */ /* 0x0001e20008000806 */
[----:B------:R-:W-:Y:S01]  /*3cb0*/  FFMA.FTZ R9, R8, R9, 0.1716887056827545166 ;  /* 0x3e2fcf2a08097423 */ /* 0x000fe20000010009 */
[----:B------:R-:W-:Y:S01]  /*3cc0*/  FFMA.FTZ R13, R12, R13, 0.1716887056827545166 ;  /* 0x3e2fcf2a0c0d7423 */ /* 0x000fe2000001000d */
[----:B------:R-:W2:Y:S01]  /*3cd0*/  LDC.64 R20, c[0x0][0x228] ;  /* 0x00008a00ff147b82 */ /* 0x000ea20000000a00 */
[----:B------:R-:W-:Y:S01]  /*3ce0*/  STS [R16+UR6+0x100], R17 ;  /* 0x0001001110007988 */ /* 0x000fe20008000806 */
[----:B------:R-:W-:Y:S01]  /*3cf0*/  FFMA.FTZ R9, R8, R9, -0.17900948226451873779 ;  /* 0xbe374e4308097423 */ /* 0x000fe20000010009 */
[----:B------:R-:W-:Y:S01]  /*3d00*/  FFMA.FTZ R13, R12, R13, -0.17900948226451873779 ;  /* 0xbe374e430c0d7423 */ /* 0x000fe2000001000d */
[----:B------:R-:W-:Y:S01]  /*3d10*/  IMAD.SHL.U32 R18, R2, 0x4, RZ ;  /* 0x0000000402127824 */ /* 0x000fe200078e00ff */
[----:B------:R-:W-:Y:S01]  /*3d20*/  STS [R16+UR6+0x180], R15 ;  /* 0x0001800f10007988 */ /* 0x000fe20008000806 */
[----:B------:R-:W-:Y:S01]  /*3d30*/  FFMA.FTZ R9, R8, R9, 0.20512372255325317383 ;  /* 0x3e520bf408097423 */ /* 0x000fe20000010009 */
[----:B------:R-:W-:Y:S01]  /*3d40*/  FFMA.FTZ R13, R12, R13, 0.20512372255325317383 ;  /* 0x3e520bf40c0d7423 */ /* 0x000fe2000001000d */
[----:B0-----:R-:W-:Y:S01]  /*3d50*/  FSEL R10, RZ, -23, P2 ;  /* 0xc1b80000ff0a7808 */ /* 0x001fe20001000000 */
[----:B------:R-:W-:Y:S01]  /*3d60*/  BAR.SYNC.DEFER_BLOCKING 0x0 ;  /* 0x0000000000007b1d */ /* 0x000fe20000010000 */
[----:B------:R-:W-:Y:S01]  /*3d70*/  FFMA.FTZ R9, R8, R9, -0.24046532809734344482 ;  /* 0xbe763c8b08097423 */ /* 0x000fe20000010009 */
[----:B------:R-:W-:Y:S01]  /*3d80*/  FFMA.FTZ R13, R12, R13, -0.24046532809734344482 ;  /* 0xbe763c8b0c0d7423 */ /* 0x000fe2000001000d */
[----:B------:R-:W-:-:S02]  /*3d90*/  LOP3.LUT R18, R18, 0x40, RZ, 0xc0, !PT ;  /* 0x0000004012127812 */ /* 0x000fc400078ec0ff */
[----:B------:R-:W-:Y:S01]  /*3da0*/  FFMA.FTZ R9, R8, R9, 0.28857114911079406738 ;  /* 0x3e93bf9908097423 */ /* 0x000fe20000010009 */
[----:B------:R-:W-:Y:S01]  /*3db0*/  FFMA.FTZ R13, R12, R13, 0.28857114911079406738 ;  /* 0x3e93bf990c0d7423 */ /* 0x000fe2000001000d */
[----:B------:R-:W-:Y:S01]  /*3dc0*/  ISETP.GE.U32.AND P2, PT, R4, 0x7f800000, PT ;  /* 0x7f8000000400780c */ /* 0x000fe20003f46070 */
[----:B------:R-:W-:Y:S02]  /*3dd0*/  IMAD.IADD R18, R18, 0x1, R5 ;  /* 0x0000000112127824 */ /* 0x000fe400078e0205 */
[----:B------:R-:W-:Y:S01]  /*3de0*/  FFMA.FTZ R9, R8, R9, -0.36067417263984680176 ;  /* 0xbeb8aa4908097423 */ /* 0x000fe20000010009 */
[----:B------:R-:W-:Y:S01]  /*3df0*/  FFMA.FTZ R13, R12, R13, -0.36067417263984680176 ;  /* 0xbeb8aa490c0d7423 */ /* 0x000fe2000001000d */
[----:B------:R-:W-:Y:S01]  /*3e00*/  I2FP.F32.S32 R11, R11 ;  /* 0x0000000b000b7245 */ /* 0x000fe20000201400 */
[----:B------:R-:W-:Y:S02]  /*3e10*/  IMAD R5, R0, UR5, RZ ;  /* 0x0000000500057c24 */ /* 0x000fe4000f8e02ff */
[----:B------:R-:W-:Y:S01]  /*3e20*/  FFMA.FTZ R9, R8, R9, 0.48089820146560668945 ;  /* 0x3ef6384a08097423 */ /* 0x000fe20000010009 */
[----:B------:R-:W-:Y:S01]  /*3e30*/  FFMA.FTZ R13, R12, R13, 0.48089820146560668945 ;  /* 0x3ef6384a0c0d7423 */ /* 0x000fe2000001000d */
[----:B------:R-:W-:Y:S01]  /*3e40*/  USHF.R.S32.HI UR5, URZ, 0x1f, UR4 ;  /* 0x0000001f3f057899 */ /* 0x000fe20008011404 */
[----:B------:R-:W-:Y:S01]  /*3e50*/  FFMA.FTZ R10, R11, 1.1920928955078125e-07, R10 ;  /* 0x340000000b0a7823 */ /* 0x000fe2000001000a */
[----:B------:R-:W-:Y:S01]  /*3e60*/  FFMA.FTZ R9, R8, R9, -0.72134751081466674805 ;  /* 0xbf38aa3b08097423 */ /* 0x000fe20000010009 */
[----:B------:R-:W-:Y:S01]  /*3e70*/  FFMA.FTZ R13, R12, R13, -0.72134751081466674805 ;  /* 0xbf38aa3b0c0d7423 */ /* 0x000fe2000001000d */
[----:B------:R-:W-:-:S02]  /*3e80*/  LEA.HI R11, R2, 0x18, RZ, 0x1b ;  /* 0x00000018020b7811 */ /* 0x000fc400078fd8ff */
[----:B------:R-:W-:Y:S01]  /*3e90*/  FMUL R9, R8, R9 ;  /* 0x0000000908097220 */ /* 0x000fe20000400000 */
[----:B------:R-:W-:Y:S01]  /*3ea0*/  FMUL R13, R12, R13 ;  /* 0x0000000d0c0d7220 */ /* 0x000fe20000400000 */
[----:B------:R0:W3:Y:S02]  /*3eb0*/  LDS R14, [R7+UR6] ;  /* 0x00000006070e7984 */ /* 0x0000e40008000800 */
[----:B------:R-:W-:Y:S01]  /*3ec0*/  FMUL R9, R8, R9 ;  /* 0x0000000908097220 */ /* 0x000fe20000400000 */
[----:B------:R-:W-:-:S03]  /*3ed0*/  FMUL R13, R12, R13 ;  /* 0x0000000d0c0d7220 */ /* 0x000fc60000400000 */
[----:B------:R-:W-:Y:S01]  /*3ee0*/  FFMA.FTZ R9, R8, 1.4426950216293334961, R9 ;  /* 0x3fb8aa3b08097823 */ /* 0x000fe20000010009 */
[----:B------:R-:W-:Y:S01]  /*3ef0*/  FFMA.FTZ R13, R12, 1.4426950216293334961, R13 ;  /* 0x3fb8aa3b0c0d7823 */ /* 0x000fe2000001000d */
[----:B--2---:R-:W-:Y:S01]  /*3f00*/  IADD3 R8, P3, P4, R5, UR4, R20 ;  /* 0x0000000405087c10 */ /* 0x004fe2000fc7e014 */
[----:B------:R-:W-:Y:S01]  /*3f10*/  ULDC UR4, c[0x0][0x27c] ;  /* 0x00009f0000047ab9 */ /* 0x000fe20000000800 */
[----:B0-----:R-:W-:Y:S01]  /*3f20*/  SHF.R.U32.HI R7, RZ, 0x5, R2 ;  /* 0x00000005ff077819 */ /* 0x001fe20000011602 */
[----:B------:R-:W-:Y:S01]  /*3f30*/  FADD R12, R6, R9 ;  /* 0x00000009060c7221 */ /* 0x000fe20000000000 */
[----:B------:R-:W-:Y:S02]  /*3f40*/  @P1 IMAD.MOV.U32 R6, RZ, RZ, 0x7f800000 ;  /* 0x7f800000ff061424 */ /* 0x000fe400078e00ff */
[----:B------:R-:W-:Y:S01]  /*3f50*/  FADD R13, R10, R13 ;  /* 0x0000000d0a0d7221 */ /* 0x000fe20000000000 */
[----:B------:R-:W-:Y:S01]  /*3f60*/  SGXT.U32 R7, R7, 0x3 ;  /* 0x000000030707781a */ /* 0x000fe20000000000 */
[----:B------:R-:W-:-:S02]  /*3f70*/  @P2 IMAD.MOV.U32 R9, RZ, RZ, 0x7f800000 ;  /* 0x7f800000ff092424 */ /* 0x000fc400078e00ff */
[----:B------:R-:W-:Y:S01]  /*3f80*/  @P1 FFMA.FTZ R12, R3, R6, +INF ;  /* 0x7f800000030c1423 */ /* 0x000fe20000010006 */
[----:B------:R-:W-:Y:S01]  /*3f90*/  SHF.R.S32.HI R6, RZ, 0x1f, R5 ;  /* 0x0000001fff067819 */ /* 0x000fe20000011405 */
[-C--:B-1----:R-:W-:Y:S01]  /*3fa0*/  IMAD R5, R11, R22.reuse, RZ ;  /* 0x000000160b057224 */ /* 0x082fe200078e02ff */
[----:B------:R-:W-:Y:S01]  /*3fb0*/  FSETP.NEU.AND P1, PT, R4, RZ, PT ;  /* 0x000000ff0400720b */ /* 0x000fe20003f2d000 */
[----:B------:R-:W-:Y:S01]  /*3fc0*/  IMAD R3, R7, R22, RZ ;  /* 0x0000001607037224 */ /* 0x000fe200078e02ff */
[----:B------:R-:W-:Y:S01]  /*3fd0*/  IADD3.X R16, R6, UR5, R21, P3, P4 ;  /* 0x0000000506107c10 */ /* 0x000fe20009fe8415 */
[----:B------:R-:W-:Y:S01]  /*3fe0*/  @P2 FFMA.FTZ R13, R4, R9, +INF ;  /* 0x7f800000040d2423 */ /* 0x000fe20000010009 */
[-C--:B------:R-:W-:Y:S01]  /*3ff0*/  IADD3 R10, P4, R5, R8.reuse, RZ ;  /* 0x00000008050a7210 */ /* 0x080fe20007f9e0ff */
[C---:B------:R-:W-:Y:S01]  /*4000*/  IMAD R7, R22.reuse, 0x8, R3 ;  /* 0x0000000816077824 */ /* 0x040fe200078e0203 */
[----:B------:R-:W-:Y:S01]  /*4010*/  IADD3 R4, P2, R3, R8, RZ ;  /* 0x0000000803047210 */ /* 0x000fe20007f5e0ff */
[----:B------:R-:W0:Y:S01]  /*4020*/  LDC.64 R20, c[0x0][0x230] ;  /* 0x00008c00ff147b82 */ /* 0x000e220000000a00 */
[-C--:B------:R-:W-:Y:S01]  /*4030*/  LEA.HI.X.SX32 R11, R5, R16.reuse, 0x1, P4 ;  /* 0x00000010050b7211 */ /* 0x080fe200020f0eff */
[----:B------:R-:W-:Y:S01]  /*4040*/  IMAD R9, R22, 0x8, R7 ;  /* 0x0000000816097824 */ /* 0x000fe200078e0207 */
[----:B------:R-:W-:Y:S01]  /*4050*/  LEA.HI.X.SX32 R5, R3, R16, 0x1, P2 ;  /* 0x0000001003057211 */ /* 0x000fe200010f0eff */
[----:B------:R-:W-:Y:S01]  /*4060*/  UIMAD UR4, UR7, UR4, URZ ;  /* 0x00000004070472a4 */ /* 0x000fe2000f8e023f */
[----:B------:R-:W-:-:S02]  /*4070*/  IADD3 R6, P3, R7, R8, RZ ;  /* 0x0000000807067210 */ /* 0x000fc40007f7e0ff */
[----:B------:R-:W-:Y:S01]  /*4080*/  IADD3 R8, P4, R9, R8, RZ ;  /* 0x0000000809087210 */ /* 0x000fe20007f9e0ff */
[----:B------:R-:W-:Y:S01]  /*4090*/  USHF.L.U32 UR7, UR4, 0x2, URZ ;  /* 0x0000000204077899 */ /* 0x000fe2000800063f */
[-C--:B------:R-:W-:Y:S01]  /*40a0*/  LEA.HI.X.SX32 R7, R7, R16.reuse, 0x1, P3 ;  /* 0x0000001007077211 */ /* 0x080fe200018f0eff */
[----:B------:R-:W-:Y:S01]  /*40b0*/  UIMAD.WIDE UR4, UR4, 0x4, URZ ;  /* 0x00000004040478a5 */ /* 0x000fe2000f8e023f */
[----:B------:R-:W-:Y:S02]  /*40c0*/  LEA.HI.X.SX32 R9, R9, R16, 0x1, P4 ;  /* 0x0000001009097211 */ /* 0x000fe400020f0eff */
[----:B------:R-:W-:Y:S02]  /*40d0*/  FSEL R12, R12, -INF , P0 ;  /* 0xff8000000c0c7808 */ /* 0x000fe40000000000 */
[C---:B---3--:R-:W-:Y:S02]  /*40e0*/  PRMT R3, R14.reuse, 0x7770, RZ ;  /* 0x000077700e037816 */ /* 0x048fe400000000ff */
[----:B------:R-:W-:Y:S01]  /*40f0*/  PRMT R15, R14, 0x7771, RZ ;  /* 0x000077710e0f7816 */ /* 0x000fe200000000ff */
[----:B------:R-:W-:Y:S01]  /*4100*/  FFMA R12, R12, 0.69314718246459960938, R59 ;  /* 0x3f3172180c0c7823 */ /* 0x000fe2000000003b */
[----:B------:R-:W-:Y:S01]  /*4110*/  PRMT R17, R14, 0x7772, RZ ;  /* 0x000077720e117816 */ /* 0x000fe200000000ff */
[----:B------:R1:W-:Y:S01]  /*4120*/  STG.E.U8 desc[UR10][R4.64], R3 ;  /* 0x0000000304007986 */ /* 0x0003e2000c10110a */
[----:B------:R-:W-:-:S02]  /*4130*/  FSEL R13, R13, -INF , P1 ;  /* 0xff8000000d0d7808 */ /* 0x000fc40000800000 */
[----:B------:R-:W-:Y:S01]  /*4140*/  LOP3.LUT P0, RZ, R2, 0xe0, RZ, 0xc0, !PT ;  /* 0x000000e002ff7812 */ /* 0x000fe2000780c0ff */
[----:B------:R2:W-:Y:S02]  /*4150*/  STG.E.U8 desc[UR10][R6.64], R15 ;  /* 0x0000000f06007986 */ /* 0x0005e4000c10110a */
[----:B------:R-:W-:Y:S02]  /*4160*/  FFMA R13, R13, 0.69314718246459960938, R58 ;  /* 0x3f3172180d0d7823 */ /* 0x000fe4000000003a */
[----:B------:R2:W-:Y:S01]  /*4170*/  STG.E.U8 desc[UR10][R8.64], R17 ;  /* 0x0000001108007986 */ /* 0x0005e2000c10110a */
[----:B-1----:R-:W-:Y:S01]  /*4180*/  PRMT R5, R14, 0x7773, RZ ;  /* 0x000077730e057816 */ /* 0x002fe200000000ff */
[----:B------:R-:W-:Y:S02]  /*4190*/  IMAD.SHL.U32 R4, R2, 0x2, RZ ;  /* 0x0000000202047824 */ /* 0x000fe400078e00ff */
[----:B------:R-:W-:Y:S02]  /*41a0*/  IMAD.SHL.U32 R3, R0, 0x4, RZ ;  /* 0x0000000400037824 */ /* 0x000fe400078e00ff */
[----:B------:R2:W-:Y:S01]  /*41b0*/  STG.E.U8 desc[UR10][R10.64], R5 ;  /* 0x000000050a007986 */ /* 0x0005e2000c10110a */
[----:B------:R-:W-:Y:S01]  /*41c0*/  LOP3.LUT R4, R4, 0x78, RZ, 0xc0, !PT ;  /* 0x0000007804047812 */ /* 0x000fe200078ec0ff */
[----:B------:R-:W-:Y:S01]  /*41d0*/  IMAD.HI R0, R0, 0x4, RZ ;  /* 0x0000000400007827 */ /* 0x000fe200078e02ff */
[----:B------:R-:W-:Y:S01]  /*41e0*/  BAR.SYNC.DEFER_BLOCKING 0x0 ;  /* 0x0000000000007b1d */ /* 0x000fe20000010000 */
[----:B0-----:R-:W-:-:S04]  /*41f0*/  IADD3 R2, P1, P2, R3, UR7, R20 ;  /* 0x0000000703027c10 */ /* 0x001fc8000fa3e014 */
[----:B------:R-:W-:Y:S01]  /*4200*/  IADD3.X R3, R0, UR5, R21, P1, P2 ;  /* 0x0000000500037c10 */ /* 0x000fe20008fe4415 */
[----:B------:R2:W-:Y:S02]  /*4210*/  STS.64 [R4+UR6], R12 ;  /* 0x0000000c04007988 */ /* 0x0005e40008000a06 */
[----:B------:R-:W-:Y:S06]  /*4220*/  BAR.SYNC.DEFER_BLOCKING 0x0 ;  /* 0x0000000000007b1d */ /* 0x000fec0000010000 */
[----:B------:R-:W-:Y:S05]  /*4230*/  @P0 EXIT ;  /* 0x000000000000094d */ /* 0x000fea0003800000 */
[----:B--2---:R-:W0:Y:S04]  /*4240*/  LDS R5, [R18] ;  /* 0x0000000012057984 */ /* 0x004e280000000800 */
[----:B0-----:R-:W-:Y:S01]  /*4250*/  STG.E desc[UR10][R2.64], R5 ;  /* 0x0000000502007986 */ /* 0x001fe2000c10190a */
[----:B------:R-:W-:Y:S05]  /*4260*/  EXIT ;  /* 0x000000000000794d */ /* 0x000fea0003800000 */
.L_x_2:
[----:B------:R-:W-:-:S00]  /*4270*/  BRA `(.L_x_2) ;  /* 0xfffffffc00fc7947 */ /* 0x000fc0000383ffff */
[----:B------:R-:W-:-:S00]  /*4280*/  NOP ;  /* 0x0000000000007918 */ /* 0x000fc00000000000 */
[----:B------:R-:W-:-:S00]  /*4290*/  NOP ;  /* 0x0000000000007918 */ /* 0x000fc00000000000 */
[----:B------:R-:W-:-:S00]  /*42a0*/  NOP ;  /* 0x0000000000007918 */ /* 0x000fc00000000000 */
[----:B------:R-:W-:-:S00]  /*42b0*/  NOP ;  /* 0x0000000000007918 */ /* 0x000fc00000000000 */
[----:B------:R-:W-:-:S00]  /*42c0*/  NOP ;  /* 0x0000000000007918 */ /* 0x000fc00000000000 */
[----:B------:R-:W-:-:S00]  /*42d0*/  NOP ;  /* 0x0000000000007918 */ /* 0x000fc00000000000 */
[----:B------:R-:W-:-:S00]  /*42e0*/  NOP ;  /* 0x0000000000007918 */ /* 0x000fc00000000000 */
[----:B------:R-:W-:-:S00]  /*42f0*/  NOP ;  /* 0x0000000000007918 */ /* 0x000fc00000000000 */
.L_x_3:


//--------------------- .nv.global.init           --------------------------
	.section	.nv.global.init,"aw",@progbits
.nv.global.init:
	.type		_$_str,@object
	.size		_$_str,(.L_0 - _$_str)
_$_str:
        /*0000*/ 	.byte	0x5f, 0x5f, 0x43, 0x55, 0x44, 0x41, 0x5f, 0x46, 0x54, 0x5a, 0x00
.L_0:


//--------------------- .nv.shared.attn_fwd       --------------------------
	.section	.nv.shared.attn_fwd,"aw",@nobits
	.sectionflags	@""
	.align	16
	.zero		1024


//--------------------- .nv.shared.reserved.0     --------------------------
	.section	.nv.shared.reserved.0,"aw",@nobits
	.weak		__nv_reservedSMEM_offset_0_alias
	.size		__nv_reservedSMEM_offset_0_alias, 0, 0
	.other		__nv_reservedSMEM_offset_0_alias,@"STO_CUDA_RESERVED_SHARED STV_DEFAULT"
__nv_reservedSMEM_offset_0_alias:
	.zero		0


//--------------------- .nv.constant0.attn_fwd    --------------------------
	.section	.nv.constant0.attn_fwd,"a",@progbits
	.sectionflags	@""
	.align	4
.nv.constant0.attn_fwd:
	.zero		664


//--------------------- SYMBOLS --------------------------

	.type		.nv.reservedSmem.offset0,@object
	.size		.nv.reservedSmem.offset0,0x4
